//
// Generated by NVIDIA NVVM Compiler
//
// Compiler Build ID: CL-36424714
// Cuda compilation tools, release 13.0, V13.0.88
// Based on NVVM 20.0.0
//

.version 9.0
.target sm_100
.address_size 64

	// .globl	_Z9CountSortPiS_ii
.extern .func  (.param .b32 func_retval0) vprintf
(
	.param .b64 vprintf_param_0,
	.param .b64 vprintf_param_1
)
;
.global .align 1 .b8 $str[49] = {116, 105, 100, 58, 32, 37, 100, 32, 115, 105, 122, 101, 95, 112, 101, 114, 95, 116, 104, 114, 101, 97, 100, 58, 32, 37, 100, 44, 32, 115, 116, 97, 114, 116, 58, 32, 37, 100, 44, 32, 101, 110, 100, 58, 32, 37, 100, 10};
.extern .shared .align 16 .b8 count[];

.visible .entry _Z9CountSortPiS_ii(
	.param .u64 .ptr .align 1 _Z9CountSortPiS_ii_param_0,
	.param .u64 .ptr .align 1 _Z9CountSortPiS_ii_param_1,
	.param .u32 _Z9CountSortPiS_ii_param_2,
	.param .u32 _Z9CountSortPiS_ii_param_3
)
{
	.local .align 16 .b8 	__local_depot0[16];
	.reg .b64 	%SP;
	.reg .b64 	%SPL;
	.reg .pred 	%p<17>;
	.reg .b32 	%r<248>;
	.reg .b64 	%rd<43>;

	mov.u64 	%SPL, __local_depot0;
	cvta.local.u64 	%SP, %SPL;
	ld.param.u64 	%rd11, [_Z9CountSortPiS_ii_param_0];
	ld.param.u64 	%rd12, [_Z9CountSortPiS_ii_param_1];
	ld.param.u32 	%r74, [_Z9CountSortPiS_ii_param_2];
	ld.param.u32 	%r75, [_Z9CountSortPiS_ii_param_3];
	cvta.to.global.u64 	%rd1, %rd11;
	cvta.to.global.u64 	%rd2, %rd12;
	add.u64 	%rd13, %SP, 0;
	add.u64 	%rd3, %SPL, 0;
	mov.u32 	%r1, %ntid.x;
	mov.u32 	%r2, %nctaid.x;
	mov.u32 	%r3, %ctaid.x;
	mov.u32 	%r4, %tid.x;
	div.s32 	%r17, %r75, %r1;
	mul.lo.s32 	%r18, %r17, %r4;
	add.s32 	%r19, %r18, %r17;
	st.local.v4.u32 	[%rd3], {%r4, %r17, %r18, %r19};
	mov.u64 	%rd14, $str;
	cvta.global.u64 	%rd15, %rd14;
	{ // callseq 0, 0
	.param .b64 param0;
	st.param.b64 	[param0], %rd15;
	.param .b64 param1;
	st.param.b64 	[param1], %rd13;
	.param .b32 retval0;
	call.uni (retval0), 
	vprintf, 
	(
	param0, 
	param1
	);
	ld.param.b32 	%r76, [retval0];
	} // callseq 0
	setp.eq.s32 	%p1, %r17, 0;
	@%p1 bra 	$L__BB0_3;
	shl.b32 	%r78, %r18, 2;
	mov.u32 	%r79, count;
	add.s32 	%r231, %r79, %r78;
	cvt.s64.s32 	%rd17, %r17;
	and.b64  	%rd4, %rd17, 4611686018427387903;
	mov.b64 	%rd41, 0;
$L__BB0_2:
	mov.b32 	%r80, 0;
	st.shared.u32 	[%r231], %r80;
	add.s64 	%rd41, %rd41, 1;
	add.s32 	%r231, %r231, 4;
	setp.lt.u64 	%p2, %rd41, %rd4;
	@%p2 bra 	$L__BB0_2;
$L__BB0_3:
	bar.sync 	0;
	div.s32 	%r81, %r74, %r2;
	mul.lo.s32 	%r23, %r81, %r3;
	div.s32 	%r82, %r81, %r1;
	mul.lo.s32 	%r24, %r82, %r4;
	add.s32 	%r234, %r24, %r23;
	add.s32 	%r26, %r234, %r82;
	st.local.v4.u32 	[%rd3], {%r4, %r82, %r234, %r26};
	cvta.global.u64 	%rd19, %rd14;
	{ // callseq 1, 0
	.param .b64 param0;
	st.param.b64 	[param0], %rd19;
	.param .b64 param1;
	st.param.b64 	[param1], %rd13;
	.param .b32 retval0;
	call.uni (retval0), 
	vprintf, 
	(
	param0, 
	param1
	);
	ld.param.b32 	%r83, [retval0];
	} // callseq 1
	setp.lt.s32 	%p3, %r82, 1;
	@%p3 bra 	$L__BB0_16;
	add.s32 	%r85, %r234, 1;
	max.s32 	%r86, %r85, %r26;
	sub.s32 	%r27, %r86, %r234;
	sub.s32 	%r87, %r24, %r86;
	add.s32 	%r88, %r87, %r23;
	setp.gt.u32 	%p4, %r88, -16;
	@%p4 bra 	$L__BB0_7;
	and.b32  	%r89, %r27, -16;
	neg.s32 	%r232, %r89;
$L__BB0_6:
	.pragma "nounroll";
	mul.wide.s32 	%rd21, %r234, 4;
	add.s64 	%rd22, %rd1, %rd21;
	ld.global.u32 	%r90, [%rd22];
	shl.b32 	%r91, %r90, 2;
	mov.u32 	%r92, count;
	add.s32 	%r93, %r92, %r91;
	atom.shared.add.u32 	%r94, [%r93], 1;
	ld.global.u32 	%r95, [%rd22+4];
	shl.b32 	%r96, %r95, 2;
	add.s32 	%r97, %r92, %r96;
	atom.shared.add.u32 	%r98, [%r97], 1;
	ld.global.u32 	%r99, [%rd22+8];
	shl.b32 	%r100, %r99, 2;
	add.s32 	%r101, %r92, %r100;
	atom.shared.add.u32 	%r102, [%r101], 1;
	ld.global.u32 	%r103, [%rd22+12];
	shl.b32 	%r104, %r103, 2;
	add.s32 	%r105, %r92, %r104;
	atom.shared.add.u32 	%r106, [%r105], 1;
	ld.global.u32 	%r107, [%rd22+16];
	shl.b32 	%r108, %r107, 2;
	add.s32 	%r109, %r92, %r108;
	atom.shared.add.u32 	%r110, [%r109], 1;
	ld.global.u32 	%r111, [%rd22+20];
	shl.b32 	%r112, %r111, 2;
	add.s32 	%r113, %r92, %r112;
	atom.shared.add.u32 	%r114, [%r113], 1;
	ld.global.u32 	%r115, [%rd22+24];
	shl.b32 	%r116, %r115, 2;
	add.s32 	%r117, %r92, %r116;
	atom.shared.add.u32 	%r118, [%r117], 1;
	ld.global.u32 	%r119, [%rd22+28];
	shl.b32 	%r120, %r119, 2;
	add.s32 	%r121, %r92, %r120;
	atom.shared.add.u32 	%r122, [%r121], 1;
	ld.global.u32 	%r123, [%rd22+32];
	shl.b32 	%r124, %r123, 2;
	add.s32 	%r125, %r92, %r124;
	atom.shared.add.u32 	%r126, [%r125], 1;
	ld.global.u32 	%r127, [%rd22+36];
	shl.b32 	%r128, %r127, 2;
	add.s32 	%r129, %r92, %r128;
	atom.shared.add.u32 	%r130, [%r129], 1;
	ld.global.u32 	%r131, [%rd22+40];
	shl.b32 	%r132, %r131, 2;
	add.s32 	%r133, %r92, %r132;
	atom.shared.add.u32 	%r134, [%r133], 1;
	ld.global.u32 	%r135, [%rd22+44];
	shl.b32 	%r136, %r135, 2;
	add.s32 	%r137, %r92, %r136;
	atom.shared.add.u32 	%r138, [%r137], 1;
	ld.global.u32 	%r139, [%rd22+48];
	shl.b32 	%r140, %r139, 2;
	add.s32 	%r141, %r92, %r140;
	atom.shared.add.u32 	%r142, [%r141], 1;
	ld.global.u32 	%r143, [%rd22+52];
	shl.b32 	%r144, %r143, 2;
	add.s32 	%r145, %r92, %r144;
	atom.shared.add.u32 	%r146, [%r145], 1;
	ld.global.u32 	%r147, [%rd22+56];
	shl.b32 	%r148, %r147, 2;
	add.s32 	%r149, %r92, %r148;
	atom.shared.add.u32 	%r150, [%r149], 1;
	ld.global.u32 	%r151, [%rd22+60];
	shl.b32 	%r152, %r151, 2;
	add.s32 	%r153, %r92, %r152;
	atom.shared.add.u32 	%r154, [%r153], 1;
	add.s32 	%r234, %r234, 16;
	add.s32 	%r232, %r232, 16;
	setp.ne.s32 	%p5, %r232, 0;
	@%p5 bra 	$L__BB0_6;
$L__BB0_7:
	and.b32  	%r34, %r27, 15;
	setp.eq.s32 	%p6, %r34, 0;
	@%p6 bra 	$L__BB0_16;
	and.b32  	%r35, %r27, 7;
	setp.lt.u32 	%p7, %r34, 8;
	@%p7 bra 	$L__BB0_10;
	mul.wide.s32 	%rd23, %r234, 4;
	add.s64 	%rd24, %rd1, %rd23;
	ld.global.u32 	%r155, [%rd24];
	shl.b32 	%r156, %r155, 2;
	mov.u32 	%r157, count;
	add.s32 	%r158, %r157, %r156;
	atom.shared.add.u32 	%r159, [%r158], 1;
	ld.global.u32 	%r160, [%rd24+4];
	shl.b32 	%r161, %r160, 2;
	add.s32 	%r162, %r157, %r161;
	atom.shared.add.u32 	%r163, [%r162], 1;
	ld.global.u32 	%r164, [%rd24+8];
	shl.b32 	%r165, %r164, 2;
	add.s32 	%r166, %r157, %r165;
	atom.shared.add.u32 	%r167, [%r166], 1;
	ld.global.u32 	%r168, [%rd24+12];
	shl.b32 	%r169, %r168, 2;
	add.s32 	%r170, %r157, %r169;
	atom.shared.add.u32 	%r171, [%r170], 1;
	ld.global.u32 	%r172, [%rd24+16];
	shl.b32 	%r173, %r172, 2;
	add.s32 	%r174, %r157, %r173;
	atom.shared.add.u32 	%r175, [%r174], 1;
	ld.global.u32 	%r176, [%rd24+20];
	shl.b32 	%r177, %r176, 2;
	add.s32 	%r178, %r157, %r177;
	atom.shared.add.u32 	%r179, [%r178], 1;
	ld.global.u32 	%r180, [%rd24+24];
	shl.b32 	%r181, %r180, 2;
	add.s32 	%r182, %r157, %r181;
	atom.shared.add.u32 	%r183, [%r182], 1;
	ld.global.u32 	%r184, [%rd24+28];
	shl.b32 	%r185, %r184, 2;
	add.s32 	%r186, %r157, %r185;
	atom.shared.add.u32 	%r187, [%r186], 1;
	add.s32 	%r234, %r234, 8;
$L__BB0_10:
	setp.eq.s32 	%p8, %r35, 0;
	@%p8 bra 	$L__BB0_16;
	and.b32  	%r38, %r27, 3;
	setp.lt.u32 	%p9, %r35, 4;
	@%p9 bra 	$L__BB0_13;
	mul.wide.s32 	%rd25, %r234, 4;
	add.s64 	%rd26, %rd1, %rd25;
	ld.global.u32 	%r188, [%rd26];
	shl.b32 	%r189, %r188, 2;
	mov.u32 	%r190, count;
	add.s32 	%r191, %r190, %r189;
	atom.shared.add.u32 	%r192, [%r191], 1;
	ld.global.u32 	%r193, [%rd26+4];
	shl.b32 	%r194, %r193, 2;
	add.s32 	%r195, %r190, %r194;
	atom.shared.add.u32 	%r196, [%r195], 1;
	ld.global.u32 	%r197, [%rd26+8];
	shl.b32 	%r198, %r197, 2;
	add.s32 	%r199, %r190, %r198;
	atom.shared.add.u32 	%r200, [%r199], 1;
	ld.global.u32 	%r201, [%rd26+12];
	shl.b32 	%r202, %r201, 2;
	add.s32 	%r203, %r190, %r202;
	atom.shared.add.u32 	%r204, [%r203], 1;
	add.s32 	%r234, %r234, 4;
$L__BB0_13:
	setp.eq.s32 	%p10, %r38, 0;
	@%p10 bra 	$L__BB0_16;
	neg.s32 	%r237, %r38;
	mov.u32 	%r207, count;
$L__BB0_15:
	.pragma "nounroll";
	mul.wide.s32 	%rd27, %r234, 4;
	add.s64 	%rd28, %rd1, %rd27;
	ld.global.u32 	%r205, [%rd28];
	shl.b32 	%r206, %r205, 2;
	add.s32 	%r208, %r207, %r206;
	atom.shared.add.u32 	%r209, [%r208], 1;
	add.s32 	%r234, %r234, 1;
	add.s32 	%r237, %r237, 1;
	setp.ne.s32 	%p11, %r237, 0;
	@%p11 bra 	$L__BB0_15;
$L__BB0_16:
	bar.sync 	0;
	st.local.v4.u32 	[%rd3], {%r4, %r17, %r18, %r19};
	mov.u64 	%rd29, $str;
	cvta.global.u64 	%rd30, %rd29;
	add.u64 	%rd31, %SP, 0;
	{ // callseq 2, 0
	.param .b64 param0;
	st.param.b64 	[param0], %rd30;
	.param .b64 param1;
	st.param.b64 	[param1], %rd31;
	.param .b32 retval0;
	call.uni (retval0), 
	vprintf, 
	(
	param0, 
	param1
	);
	ld.param.b32 	%r210, [retval0];
	} // callseq 2
	setp.lt.s32 	%p12, %r17, 1;
	@%p12 bra 	$L__BB0_23;
	add.s32 	%r212, %r18, 1;
	max.s32 	%r46, %r19, %r212;
	sub.s32 	%r213, %r46, %r18;
	and.b32  	%r47, %r213, 3;
	setp.eq.s32 	%p13, %r47, 0;
	mov.u32 	%r247, %r18;
	@%p13 bra 	$L__BB0_20;
	mul.lo.s32 	%r214, %r4, %r2;
	mad.lo.s32 	%r215, %r214, %r17, %r3;
	mul.wide.u32 	%rd32, %r215, 4;
	add.s64 	%rd42, %rd2, %rd32;
	mul.wide.u32 	%rd8, %r2, 4;
	shl.b32 	%r216, %r18, 2;
	mov.u32 	%r217, count;
	add.s32 	%r240, %r217, %r216;
	neg.s32 	%r239, %r47;
	add.s32 	%r247, %r18, %r47;
$L__BB0_19:
	.pragma "nounroll";
	ld.shared.u32 	%r218, [%r240];
	st.global.u32 	[%rd42], %r218;
	add.s64 	%rd42, %rd42, %rd8;
	add.s32 	%r240, %r240, 4;
	add.s32 	%r239, %r239, 1;
	setp.ne.s32 	%p14, %r239, 0;
	@%p14 bra 	$L__BB0_19;
$L__BB0_20:
	sub.s32 	%r219, %r18, %r46;
	setp.gt.u32 	%p15, %r219, -4;
	@%p15 bra 	$L__BB0_23;
	mul.lo.s32 	%r220, %r2, %r247;
	add.s32 	%r221, %r220, %r2;
	add.s32 	%r246, %r3, %r221;
	shl.b32 	%r57, %r2, 2;
	add.s32 	%r222, %r247, 2;
	mad.lo.s32 	%r245, %r2, %r222, %r3;
	add.s32 	%r223, %r247, 3;
	mad.lo.s32 	%r244, %r2, %r223, %r3;
	add.s32 	%r243, %r3, %r220;
	shl.b32 	%r224, %r247, 2;
	mov.u32 	%r225, count;
	add.s32 	%r226, %r224, %r225;
	add.s32 	%r242, %r226, 8;
$L__BB0_22:
	ld.shared.u32 	%r227, [%r242+-8];
	mul.wide.u32 	%rd33, %r243, 4;
	add.s64 	%rd34, %rd2, %rd33;
	st.global.u32 	[%rd34], %r227;
	ld.shared.u32 	%r228, [%r242+-4];
	mul.wide.u32 	%rd35, %r246, 4;
	add.s64 	%rd36, %rd2, %rd35;
	st.global.u32 	[%rd36], %r228;
	ld.shared.u32 	%r229, [%r242];
	mul.wide.u32 	%rd37, %r245, 4;
	add.s64 	%rd38, %rd2, %rd37;
	st.global.u32 	[%rd38], %r229;
	ld.shared.u32 	%r230, [%r242+4];
	mul.wide.u32 	%rd39, %r244, 4;
	add.s64 	%rd40, %rd2, %rd39;
	st.global.u32 	[%rd40], %r230;
	add.s32 	%r247, %r247, 4;
	add.s32 	%r246, %r246, %r57;
	add.s32 	%r245, %r245, %r57;
	add.s32 	%r244, %r244, %r57;
	add.s32 	%r243, %r243, %r57;
	add.s32 	%r242, %r242, 16;
	setp.lt.s32 	%p16, %r247, %r19;
	@%p16 bra 	$L__BB0_22;
$L__BB0_23:
	bar.sync 	0;
	ret;

}


// ===== COMPILED SASS (sm_100) =====

	.target	sm_100

	.elftype	@"ET_EXEC"


//--------------------- .note.nv.tkinfo           --------------------------
	.section	.note.nv.tkinfo,"",@"SHT_NOTE"
	.sectionflags	@"SHF_NOTE_NV_TKINFO"
	.tkinfo
        /*0018*/ 	.word	0x00000002
        /*0030*/ 	.string	""
        /*0030*/ 	.string	"ptxas"
        /*0030*/ 	.string	"Cuda compilation tools, release 13.0, V13.0.88"
        /*0030*/ 	.string	"Build cuda_13.0.r13.0/compiler.36424714_0"
        /*0030*/ 	.string	"-arch sm_100 -m 64 "



//--------------------- .note.nv.cuinfo           --------------------------
	.section	.note.nv.cuinfo,"",@"SHT_NOTE"
	.sectionflags	@"SHF_NOTE_NV_CUINFO"
        /*0018*/ 	.short	0x0002
        /*001a*/ 	.short	0x0064
        /*001c*/ 	.short	0x0082
	.zero		2


//--------------------- .nv.info                  --------------------------
	.section	.nv.info,"",@"SHT_CUDA_INFO"
	.align	4


	//----- nvinfo : EIATTR_REGCOUNT
	.align		4
        /*0000*/ 	.byte	0x04, 0x2f
        /*0002*/ 	.short	(.L_2 - .L_1)
	.align		4
.L_1:
        /*0004*/ 	.word	index@(_Z9CountSortPiS_ii)
        /*0008*/ 	.word	0x00000028


	//----- nvinfo : EIATTR_FRAME_SIZE
	.align		4
.L_2:
        /*000c*/ 	.byte	0x04, 0x11
        /*000e*/ 	.short	(.L_4 - .L_3)
	.align		4
.L_3:
        /*0010*/ 	.word	index@(_Z9CountSortPiS_ii)
        /*0014*/ 	.word	0x00000010


	//----- nvinfo : EIATTR_MIN_STACK_SIZE
	.align		4
.L_4:
        /*0018*/ 	.byte	0x04, 0x12
        /*001a*/ 	.short	(.L_6 - .L_5)
	.align		4
.L_5:
        /*001c*/ 	.word	index@(_Z9CountSortPiS_ii)
        /*0020*/ 	.word	0x00000010
.L_6:


//--------------------- .nv.compat                --------------------------
	.section	.nv.compat,"",@"SHT_CUDA_COMPAT_INFO"
	.align	4
        /*0000*/ 	.byte	0x02, 0x09, 0x00, 0x00, 0x02, 0x02, 0x01, 0x00, 0x02, 0x05, 0x05, 0x00, 0x03, 0x07, 0x01, 0x01
        /*0010*/ 	.byte	0x02, 0x03, 0x00, 0x00, 0x02, 0x06, 0x01, 0x00, 0x04, 0x0b, 0x08, 0x00, 0x09, 0x00, 0x00, 0x00
        /*0020*/ 	.byte	0x00, 0x00, 0x00, 0x00


//--------------------- .nv.info._Z9CountSortPiS_ii --------------------------
	.section	.nv.info._Z9CountSortPiS_ii,"",@"SHT_CUDA_INFO"
	.sectionflags	@""
	.align	4


	//----- nvinfo : EIATTR_CUDA_API_VERSION
	.align		4
        /*0000*/ 	.byte	0x04, 0x37
        /*0002*/ 	.short	(.L_8 - .L_7)
.L_7:
        /*0004*/ 	.word	0x00000082


	//----- nvinfo : EIATTR_KPARAM_INFO
	.align		4
.L_8:
        /*0008*/ 	.byte	0x04, 0x17
        /*000a*/ 	.short	(.L_10 - .L_9)
.L_9:
        /*000c*/ 	.word	0x00000000
        /*0010*/ 	.short	0x0003
        /*0012*/ 	.short	0x0014
        /*0014*/ 	.byte	0x00, 0xf0, 0x11, 0x00


	//----- nvinfo : EIATTR_KPARAM_INFO
	.align		4
.L_10:
        /*0018*/ 	.byte	0x04, 0x17
        /*001a*/ 	.short	(.L_12 - .L_11)
.L_11:
        /*001c*/ 	.word	0x00000000
        /*0020*/ 	.short	0x0002
        /*0022*/ 	.short	0x0010
        /*0024*/ 	.byte	0x00, 0xf0, 0x11, 0x00


	//----- nvinfo : EIATTR_KPARAM_INFO
	.align		4
.L_12:
        /*0028*/ 	.byte	0x04, 0x17
        /*002a*/ 	.short	(.L_14 - .L_13)
.L_13:
        /*002c*/ 	.word	0x00000000
        /*0030*/ 	.short	0x0001
        /*0032*/ 	.short	0x0008
        /*0034*/ 	.byte	0x00, 0xf5, 0x21, 0x00


	//----- nvinfo : EIATTR_KPARAM_INFO
	.align		4
.L_14:
        /*0038*/ 	.byte	0x04, 0x17
        /*003a*/ 	.short	(.L_16 - .L_15)
.L_15:
        /*003c*/ 	.word	0x00000000
        /*0040*/ 	.short	0x0000
        /*0042*/ 	.short	0x0000
        /*0044*/ 	.byte	0x00, 0xf5, 0x21, 0x00


	//----- nvinfo : EIATTR_SPARSE_MMA_MASK
	.align		4
.L_16:
        /*0048*/ 	.byte	0x03, 0x50
        /*004a*/ 	.short	0x0000


	//----- nvinfo : EIATTR_MAXREG_COUNT
	.align		4
        /*004c*/ 	.byte	0x03, 0x1b
        /*004e*/ 	.short	0x00ff


	//----- nvinfo : EIATTR_NUM_BARRIERS
	.align		4
        /*0050*/ 	.byte	0x02, 0x4c
        /*0052*/ 	.byte	0x01
	.zero		1


	//----- nvinfo : EIATTR_EXTERNS
	.align		4
        /*0054*/ 	.byte	0x04, 0x0f
        /*0056*/ 	.short	(.L_18 - .L_17)


	//   ....[0]....
	.align		4
.L_17:
        /*0058*/ 	.word	index@(vprintf)


	//----- nvinfo : EIATTR_MERCURY_ISA_VERSION
	.align		4
.L_18:
        /*005c*/ 	.byte	0x03, 0x5f
        /*005e*/ 	.short	0x0101


	//----- nvinfo : EIATTR_VRC_CTA_INIT_COUNT
	.align		4
        /*0060*/ 	.byte	0x02, 0x4a
	.zero		1
	.zero		1


	//----- nvinfo : EIATTR_SYSCALL_OFFSETS
	.align		4
        /*0064*/ 	.byte	0x04, 0x46
        /*0066*/ 	.short	(.L_20 - .L_19)


	//   ....[0]....
.L_19:
        /*0068*/ 	.word	0x000002f0


	//   ....[1]....
        /*006c*/ 	.word	0x00000a90


	//   ....[2]....
        /*0070*/ 	.word	0x00001870


	//----- nvinfo : EIATTR_EXIT_INSTR_OFFSETS
	.align		4
.L_20:
        /*0074*/ 	.byte	0x04, 0x1c
        /*0076*/ 	.short	(.L_22 - .L_21)


	//   ....[0]....
.L_21:
        /*0078*/ 	.word	0x00002560


	//----- nvinfo : EIATTR_CRS_STACK_SIZE
	.align		4
.L_22:
        /*007c*/ 	.byte	0x04, 0x1e
        /*007e*/ 	.short	(.L_24 - .L_23)
.L_23:
        /*0080*/ 	.word	0x00000000


	//----- nvinfo : EIATTR_CBANK_PARAM_SIZE
	.align		4
.L_24:
        /*0084*/ 	.byte	0x03, 0x19
        /*0086*/ 	.short	0x0018


	//----- nvinfo : EIATTR_PARAM_CBANK
	.align		4
        /*0088*/ 	.byte	0x04, 0x0a
        /*008a*/ 	.short	(.L_26 - .L_25)
	.align		4
.L_25:
        /*008c*/ 	.word	index@(.nv.constant0._Z9CountSortPiS_ii)
        /*0090*/ 	.short	0x0380
        /*0092*/ 	.short	0x0018


	//----- nvinfo : EIATTR_SW_WAR
	.align		4
.L_26:
        /*0094*/ 	.byte	0x04, 0x36
        /*0096*/ 	.short	(.L_28 - .L_27)
.L_27:
        /*0098*/ 	.word	0x00000008
.L_28:


//--------------------- .nv.callgraph             --------------------------
	.section	.nv.callgraph,"",@"SHT_CUDA_CALLGRAPH"
	.align	4
	.sectionentsize	8
	.align		4
        /*0000*/ 	.word	0x00000000
	.align		4
        /*0004*/ 	.word	0xffffffff
	.align		4
        /*0008*/ 	.word	index@(_Z9CountSortPiS_ii)
	.align		4
        /*000c*/ 	.word	index@(vprintf)
	.align		4
        /*0010*/ 	.word	0x00000000
	.align		4
        /*0014*/ 	.word	0xfffffffe
	.align		4
        /*0018*/ 	.word	0x00000000
	.align		4
        /*001c*/ 	.word	0xfffffffd
	.align		4
        /*0020*/ 	.word	0x00000000
	.align		4
        /*0024*/ 	.word	0xfffffffc


//--------------------- .nv.constant4             --------------------------
	.section	.nv.constant4,"a",@progbits
	.align	8
	.align		8
.nv.constant4:
        /*0000*/ 	.dword	vprintf
	.align		8
        /*0008*/ 	.dword	$str


//--------------------- .text._Z9CountSortPiS_ii  --------------------------
	.section	.text._Z9CountSortPiS_ii,"ax",@progbits
	.align	128
        .global         _Z9CountSortPiS_ii
        .type           _Z9CountSortPiS_ii,@function
        .size           _Z9CountSortPiS_ii,(.L_x_25 - _Z9CountSortPiS_ii)
        .other          _Z9CountSortPiS_ii,@"STO_CUDA_ENTRY STV_DEFAULT"
_Z9CountSortPiS_ii:
.text._Z9CountSortPiS_ii:
[----:B------:R-:W0:Y:S01]  /*0000*/  LDC R1, c[0x0][0x37c] ;  /* 0x0000df00ff017b82 */ /* 0x000e220000000800 */
[----:B------:R-:W1:Y:S07]  /*0010*/  LDCU UR5, c[0x0][0x2fc] ;  /* 0x00005f80ff0577ac */ /* 0x000e6e0008000800 */
[----:B------:R-:W2:Y:S01]  /*0020*/  LDC R16, c[0x0][0x360] ;  /* 0x0000d800ff107b82 */ /* 0x000ea20000000800 */
[----:B------:R-:W3:Y:S01]  /*0030*/  S2R R24, SR_TID.X ;  /* 0x0000000000187919 */ /* 0x000ee20000002100 */
[----:B0-----:R-:W-:Y:S01]  /*0040*/  VIADD R1, R1, 0xfffffff0 ;  /* 0xfffffff001017836 */ /* 0x001fe20000000000 */
[----:B------:R-:W0:Y:S01]  /*0050*/  LDCU UR4, c[0x0][0x2f8] ;  /* 0x00005f00ff0477ac */ /* 0x000e220008000800 */
[----:B------:R-:W4:Y:S04]  /*0060*/  LDCU.64 UR6, c[0x4][0x8] ;  /* 0x01000100ff0677ac */ /* 0x000f280008000a00 */
[----:B------:R-:W5:Y:S08]  /*0070*/  LDC R9, c[0x0][0x394] ;  /* 0x0000e500ff097b82 */ /* 0x000f700000000800 */
[----:B------:R-:W0:Y:S01]  /*0080*/  S2UR UR36, SR_CTAID.X ;  /* 0x00000000002479c3 */ /* 0x000e220000002500 */
[----:B--2---:R-:W-:-:S07]  /*0090*/  IABS R5, R16 ;  /* 0x0000001000057213 */ /* 0x004fce0000000000 */
[----:B------:R-:W2:Y:S01]  /*00a0*/  LDC R23, c[0x0][0x370] ;  /* 0x0000dc00ff177b82 */ /* 0x000ea20000000800 */
[----:B------:R-:W-:Y:S01]  /*00b0*/  IABS R8, R16 ;  /* 0x0000001000087213 */ /* 0x000fe20000000000 */
[----:B------:R-:W1:Y:S01]  /*00c0*/  I2F.RP R0, R5 ;  /* 0x0000000500007306 */ /* 0x000e620000209400 */
[----:B-----5:R-:W-:-:S07]  /*00d0*/  IABS R6, R9 ;  /* 0x0000000900067213 */ /* 0x020fce0000000000 */
[----:B-1----:R-:W1:Y:S02]  /*00e0*/  MUFU.RCP R0, R0 ;  /* 0x0000000000007308 */ /* 0x002e640000001000 */
[----:B-1----:R-:W-:Y:S02]  /*00f0*/  VIADD R2, R0, 0xffffffe ;  /* 0x0ffffffe00027836 */ /* 0x002fe40000000000 */
[----:B------:R-:W-:-:S04]  /*0100*/  IMAD.MOV R0, RZ, RZ, -R8 ;  /* 0x000000ffff007224 */ /* 0x000fc800078e0a08 */
[----:B------:R1:W5:Y:S02]  /*0110*/  F2I.FTZ.U32.TRUNC.NTZ R3, R2 ;  /* 0x0000000200037305 */ /* 0x000364000021f000 */
[----:B-1----:R-:W-:Y:S02]  /*0120*/  IMAD.MOV.U32 R2, RZ, RZ, RZ ;  /* 0x000000ffff027224 */ /* 0x002fe400078e00ff */
[----:B-----5:R-:W-:-:S04]  /*0130*/  IMAD.MOV R4, RZ, RZ, -R3 ;  /* 0x000000ffff047224 */ /* 0x020fc800078e0a03 */
[----:B------:R-:W-:Y:S02]  /*0140*/  IMAD R7, R4, R5, RZ ;  /* 0x0000000504077224 */ /* 0x000fe400078e02ff */
[----:B------:R-:W-:Y:S02]  /*0150*/  IMAD.MOV.U32 R4, RZ, RZ, R6 ;  /* 0x000000ffff047224 */ /* 0x000fe400078e0006 */
[----:B------:R-:W-:-:S06]  /*0160*/  IMAD.HI.U32 R3, R3, R7, R2 ;  /* 0x0000000703037227 */ /* 0x000fcc00078e0002 */
[----:B------:R-:W-:-:S04]  /*0170*/  IMAD.HI.U32 R25, R3, R4, RZ ;  /* 0x0000000403197227 */ /* 0x000fc800078e00ff */
[----:B------:R-:W-:Y:S02]  /*0180*/  IMAD R0, R25, R0, R4 ;  /* 0x0000000019007224 */ /* 0x000fe400078e0204 */
[----:B----4-:R-:W-:-:S03]  /*0190*/  IMAD.U32 R4, RZ, RZ, UR6 ;  /* 0x00000006ff047e24 */ /* 0x010fc6000f8e00ff */
[----:B------:R-:W-:-:S13]  /*01a0*/  ISETP.GT.U32.AND P1, PT, R5, R0, PT ;  /* 0x000000000500720c */ /* 0x000fda0003f24070 */
[----:B------:R-:W-:Y:S02]  /*01b0*/  @!P1 IMAD.IADD R0, R0, 0x1, -R5 ;  /* 0x0000000100009824 */ /* 0x000fe400078e0a05 */
[----:B------:R-:W-:Y:S01]  /*01c0*/  @!P1 VIADD R25, R25, 0x1 ;  /* 0x0000000119199836 */ /* 0x000fe20000000000 */
[----:B------:R-:W-:Y:S02]  /*01d0*/  ISETP.NE.AND P1, PT, R16, RZ, PT ;  /* 0x000000ff1000720c */ /* 0x000fe40003f25270 */
[----:B------:R-:W-:Y:S01]  /*01e0*/  ISETP.GE.U32.AND P0, PT, R0, R5, PT ;  /* 0x000000050000720c */ /* 0x000fe20003f06070 */
[----:B------:R-:W-:Y:S01]  /*01f0*/  IMAD.U32 R5, RZ, RZ, UR7 ;  /* 0x00000007ff057e24 */ /* 0x000fe2000f8e00ff */
[----:B------:R-:W-:-:S04]  /*0200*/  LOP3.LUT R0, R16, R9, RZ, 0x3c, !PT ;  /* 0x0000000910007212 */ /* 0x000fc800078e3cff */
[----:B------:R-:W-:Y:S02]  /*0210*/  ISETP.GE.AND P2, PT, R0, RZ, PT ;  /* 0x000000ff0000720c */ /* 0x000fe40003f46270 */
[----:B------:R-:W-:-:S04]  /*0220*/  MOV R0, 0x0 ;  /* 0x0000000000007802 */ /* 0x000fc80000000f00 */
[----:B------:R1:W4:Y:S01]  /*0230*/  LDC.64 R8, c[0x4][R0] ;  /* 0x0100000000087b82 */ /* 0x0003220000000a00 */
[----:B------:R-:W-:Y:S01]  /*0240*/  @P0 VIADD R25, R25, 0x1 ;  /* 0x0000000119190836 */ /* 0x000fe20000000000 */
[----:B0-----:R-:W-:-:S05]  /*0250*/  IADD3 R22, P0, PT, R1, UR4, RZ ;  /* 0x0000000401167c10 */ /* 0x001fca000ff1e0ff */
[----:B------:R-:W-:Y:S01]  /*0260*/  @!P2 IMAD.MOV R25, RZ, RZ, -R25 ;  /* 0x000000ffff19a224 */ /* 0x000fe200078e0a19 */
[----:B------:R-:W-:Y:S01]  /*0270*/  @!P1 LOP3.LUT R25, RZ, R16, RZ, 0x33, !PT ;  /* 0x00000010ff199212 */ /* 0x000fe200078e33ff */
[----:B------:R-:W-:Y:S02]  /*0280*/  IMAD.X R2, RZ, RZ, UR5, P0 ;  /* 0x00000005ff027e24 */ /* 0x000fe400080e06ff */
[----:B------:R-:W-:Y:S02]  /*0290*/  IMAD.MOV.U32 R6, RZ, RZ, R22 ;  /* 0x000000ffff067224 */ /* 0x000fe400078e0016 */
[C---:B---3--:R-:W-:Y:S02]  /*02a0*/  IMAD R26, R25.reuse, R24, RZ ;  /* 0x00000018191a7224 */ /* 0x048fe400078e02ff */
[----:B------:R-:W-:Y:S02]  /*02b0*/  IMAD.MOV.U32 R7, RZ, RZ, R2 ;  /* 0x000000ffff077224 */ /* 0x000fe400078e0002 */
[----:B------:R-:W-:-:S05]  /*02c0*/  IMAD.IADD R27, R25, 0x1, R26 ;  /* 0x00000001191b7824 */ /* 0x000fca00078e021a */
[----:B--2---:R1:W-:Y:S02]  /*02d0*/  STL.128 [R1], R24 ;  /* 0x0000001801007387 */ /* 0x0043e40000100c00 */
[----:B------:R-:W-:-:S07]  /*02e0*/  LEPC R20, `(.L_x_0) ;  /* 0x000000001014794e */ /* 0x000fce0000000000 */
[----:B-1--4-:R-:W-:Y:S05]  /*02f0*/  CALL.ABS.NOINC R8 ;  /* 0x0000000008007343 */ /* 0x012fea0003c00000 */
.L_x_0:
[----:B------:R-:W-:-:S13]  /*0300*/  ISETP.NE.AND P0, PT, R25, RZ, PT ;  /* 0x000000ff1900720c */ /* 0x000fda0003f05270 */
[----:B------:R-:W-:Y:S05]  /*0310*/  @!P0 BRA `(.L_x_1) ;  /* 0x0000000000c88947 */ /* 0x000fea0003800000 */
[----:B------:R-:W-:Y:S01]  /*0320*/  SHF.R.S32.HI R0, RZ, 0x1f, R25 ;  /* 0x0000001fff007819 */ /* 0x000fe20000011419 */
[----:B------:R-:W0:Y:S01]  /*0330*/  S2UR UR5, SR_CgaCtaId ;  /* 0x00000000000579c3 */ /* 0x000e220000008800 */
[----:B------:R-:W-:Y:S01]  /*0340*/  ISETP.GT.U32.AND P0, PT, R25, RZ, PT ;  /* 0x000000ff1900720c */ /* 0x000fe20003f04070 */
[----:B------:R-:W-:Y:S01]  /*0350*/  IMAD.MOV.U32 R4, RZ, RZ, RZ ;  /* 0x000000ffff047224 */ /* 0x000fe200078e00ff */
[----:B------:R-:W-:Y:S01]  /*0360*/  LOP3.LUT R6, R0, 0x3fffffff, RZ, 0xc0, !PT ;  /* 0x3fffffff00067812 */ /* 0x000fe200078ec0ff */
[----:B------:R-:W-:Y:S01]  /*0370*/  IMAD.MOV.U32 R3, RZ, RZ, RZ ;  /* 0x000000ffff037224 */ /* 0x000fe200078e00ff */
[----:B------:R-:W-:Y:S02]  /*0380*/  UMOV UR4, 0x400 ;  /* 0x0000040000047882 */ /* 0x000fe40000000000 */
[----:B------:R-:W-:-:S13]  /*0390*/  ISETP.GT.U32.AND.EX P0, PT, R6, RZ, PT, P0 ;  /* 0x000000ff0600720c */ /* 0x000fda0003f04100 */
[----:B------:R-:W-:Y:S01]  /*03a0*/  @!P0 IMAD.MOV.U32 R4, RZ, RZ, 0x1 ;  /* 0x00000001ff048424 */ /* 0x000fe200078e00ff */
[----:B0-----:R-:W-:-:S04]  /*03b0*/  ULEA UR4, UR5, UR4, 0x18 ;  /* 0x0000000405047291 */ /* 0x001fc8000f8ec0ff */
[CC--:B------:R-:W-:Y:S02]  /*03c0*/  IADD3 R0, P3, PT, R25.reuse, -R4.reuse, RZ ;  /* 0x8000000419007210 */ /* 0x0c0fe40007f7e0ff */
[----:B------:R-:W-:Y:S02]  /*03d0*/  ISETP.GT.U32.AND P2, PT, R25, R4, PT ;  /* 0x000000041900720c */ /* 0x000fe40003f44070 */
[----:B------:R-:W-:Y:S01]  /*03e0*/  ISETP.LE.U32.AND P1, PT, R0, 0x3, PT ;  /* 0x000000030000780c */ /* 0x000fe20003f23070 */
[C---:B------:R-:W-:Y:S01]  /*03f0*/  IMAD.X R0, R6.reuse, 0x1, ~R3, P3 ;  /* 0x0000000106007824 */ /* 0x040fe200018e0e03 */
[----:B------:R-:W-:-:S04]  /*0400*/  ISETP.GT.U32.AND.EX P2, PT, R6, R3, PT, P2 ;  /* 0x000000030600720c */ /* 0x000fc80003f44120 */
[----:B------:R-:W-:Y:S02]  /*0410*/  ISETP.LE.U32.OR.EX P1, PT, R0, RZ, !P2, P1 ;  /* 0x000000ff0000720c */ /* 0x000fe40005723510 */
[----:B------:R-:W-:-:S05]  /*0420*/  LEA R0, R26, UR4, 0x2 ;  /* 0x000000041a007c11 */ /* 0x000fca000f8e10ff */
[----:B------:R0:W-:Y:S02]  /*0430*/  @!P0 STS [R0], RZ ;  /* 0x000000ff00008388 */ /* 0x0001e40000000800 */
[----:B0-----:R-:W-:-:S04]  /*0440*/  @!P0 VIADD R0, R0, 0x4 ;  /* 0x0000000400008836 */ /* 0x001fc80000000000 */
[----:B------:R-:W-:Y:S05]  /*0450*/  @P1 BRA `(.L_x_2) ;  /* 0x00000000003c1947 */ /* 0x000fea0003800000 */
[----:B------:R-:W-:Y:S01]  /*0460*/  IADD3 R5, P1, PT, R25, -0x3, RZ ;  /* 0xfffffffd19057810 */ /* 0x000fe20007f3e0ff */
[----:B------:R-:W-:Y:S01]  /*0470*/  BSSY.RECONVERGENT B0, `(.L_x_2) ;  /* 0x000000d000007945 */ /* 0x000fe20003800200 */
[----:B------:R-:W-:Y:S02]  /*0480*/  PLOP3.LUT P0, PT, PT, PT, PT, 0x8, 0x80 ;  /* 0x000000000080781c */ /* 0x000fe40003f0e170 */
[----:B------:R-:W-:-:S11]  /*0490*/  IADD3.X R8, PT, PT, R6, -0x1, RZ, P1, !PT ;  /* 0xffffffff06087810 */ /* 0x000fd60000ffe4ff */
.L_x_3:
[----:B------:R-:W-:Y:S01]  /*04a0*/  IADD3 R4, P1, PT, R4, 0x4, RZ ;  /* 0x0000000404047810 */ /* 0x000fe20007f3e0ff */
[----:B------:R-:W-:Y:S04]  /*04b0*/  STS [R0], RZ ;  /* 0x000000ff00007388 */ /* 0x000fe80000000800 */
[----:B------:R-:W-:Y:S01]  /*04c0*/  IMAD.X R3, RZ, RZ, R3, P1 ;  /* 0x000000ffff037224 */ /* 0x000fe200008e0603 */
[----:B------:R-:W-:Y:S01]  /*04d0*/  ISETP.GE.U32.AND P1, PT, R4, R5, PT ;  /* 0x000000050400720c */ /* 0x000fe20003f26070 */
[----:B------:R-:W-:Y:S03]  /*04e0*/  STS [R0+0x4], RZ ;  /* 0x000004ff00007388 */ /* 0x000fe60000000800 */
[----:B------:R-:W-:Y:S01]  /*04f0*/  ISETP.GE.U32.AND.EX P1, PT, R3, R8, PT, P1 ;  /* 0x000000080300720c */ /* 0x000fe20003f26110 */
[----:B------:R-:W-:Y:S04]  /*0500*/  STS [R0+0x8], RZ ;  /* 0x000008ff00007388 */ /* 0x000fe80000000800 */
[----:B------:R0:W-:Y:S02]  /*0510*/  STS [R0+0xc], RZ ;  /* 0x00000cff00007388 */ /* 0x0001e40000000800 */
[----:B0-----:R-:W-:-:S06]  /*0520*/  VIADD R0, R0, 0x10 ;  /* 0x0000001000007836 */ /* 0x001fcc0000000000 */
[----:B------:R-:W-:Y:S05]  /*0530*/  @!P1 BRA `(.L_x_3) ;  /* 0xfffffffc00d89947 */ /* 0x000fea000383ffff */
[----:B------:R-:W-:Y:S05]  /*0540*/  BSYNC.RECONVERGENT B0 ;  /* 0x0000000000007941 */ /* 0x000fea0003800200 */
.L_x_2:
[CC--:B------:R-:W-:Y:S02]  /*0550*/  IADD3 R5, P3, PT, R25.reuse, -R4.reuse, RZ ;  /* 0x8000000419057210 */ /* 0x0c0fe40007f7e0ff */
[----:B------:R-:W-:Y:S02]  /*0560*/  ISETP.GT.U32.AND P2, PT, R25, R4, PT ;  /* 0x000000041900720c */ /* 0x000fe40003f44070 */
[----:B------:R-:W-:Y:S01]  /*0570*/  ISETP.LE.U32.AND P1, PT, R5, 0x1, PT ;  /* 0x000000010500780c */ /* 0x000fe20003f23070 */
[C---:B------:R-:W-:Y:S01]  /*0580*/  IMAD.X R5, R6.reuse, 0x1, ~R3, P3 ;  /* 0x0000000106057824 */ /* 0x040fe200018e0e03 */
[----:B------:R-:W-:-:S04]  /*0590*/  ISETP.GT.U32.AND.EX P2, PT, R6, R3, PT, P2 ;  /* 0x000000030600720c */ /* 0x000fc80003f44120 */
[----:B------:R-:W-:-:S13]  /*05a0*/  ISETP.LE.U32.OR.EX P1, PT, R5, RZ, !P2, P1 ;  /* 0x000000ff0500720c */ /* 0x000fda0005723510 */
[----:B------:R-:W-:Y:S01]  /*05b0*/  @!P1 IADD3 R4, P3, PT, R4, 0x2, RZ ;  /* 0x0000000204049810 */ /* 0x000fe20007f7e0ff */
[----:B------:R-:W-:Y:S01]  /*05c0*/  @!P1 STS [R0], RZ ;  /* 0x000000ff00009388 */ /* 0x000fe20000000800 */
[----:B------:R-:W-:Y:S02]  /*05d0*/  @!P1 PLOP3.LUT P0, PT, PT, PT, PT, 0x8, 0x80 ;  /* 0x000000000080981c */ /* 0x000fe40003f0e170 */
[----:B------:R-:W-:Y:S01]  /*05e0*/  ISETP.LT.U32.AND P2, PT, R4, R25, PT ;  /* 0x000000190400720c */ /* 0x000fe20003f41070 */
[----:B------:R-:W-:Y:S01]  /*05f0*/  @!P1 IMAD.X R3, RZ, RZ, R3, P3 ;  /* 0x000000ffff039224 */ /* 0x000fe200018e0603 */
[----:B------:R0:W-:Y:S04]  /*0600*/  @!P1 STS [R0+0x4], RZ ;  /* 0x000004ff00009388 */ /* 0x0001e80000000800 */
[----:B------:R-:W-:Y:S01]  /*0610*/  ISETP.LT.U32.OR.EX P0, PT, R3, R6, P0, P2 ;  /* 0x000000060300720c */ /* 0x000fe20000701520 */
[----:B0-----:R-:W-:-:S12]  /*0620*/  @!P1 VIADD R0, R0, 0x8 ;  /* 0x0000000800009836 */ /* 0x001fd80000000000 */
[----:B------:R0:W-:Y:S02]  /*0630*/  @P0 STS [R0], RZ ;  /* 0x000000ff00000388 */ /* 0x0001e40000000800 */
.L_x_1:
[----:B------:R-:W-:Y:S05]  /*0640*/  WARPSYNC.ALL ;  /* 0x0000000000007948 */ /* 0x000fea0003800000 */
[-C--:B------:R-:W-:Y:S01]  /*0650*/  IABS R3, R23.reuse ;  /* 0x0000001700037213 */ /* 0x080fe20000000000 */
[----:B------:R-:W1:Y:S01]  /*0660*/  LDC R8, c[0x0][0x390] ;  /* 0x0000e400ff087b82 */ /* 0x000e620000000800 */
[----:B------:R-:W-:Y:S01]  /*0670*/  IABS R9, R16 ;  /* 0x0000001000097213 */ /* 0x000fe20000000000 */
[----:B------:R-:W2:Y:S01]  /*0680*/  LDCU.64 UR4, c[0x4][0x8] ;  /* 0x01000100ff0477ac */ /* 0x000ea20008000a00 */
[----:B------:R-:W3:Y:S01]  /*0690*/  I2F.RP R6, R3 ;  /* 0x0000000300067306 */ /* 0x000ee20000209400 */
[----:B------:R-:W-:-:S07]  /*06a0*/  IABS R10, R23 ;  /* 0x00000017000a7213 */ /* 0x000fce0000000000 */
[----:B---3--:R-:W3:Y:S02]  /*06b0*/  MUFU.RCP R6, R6 ;  /* 0x0000000600067308 */ /* 0x008ee40000001000 */
[----:B---3--:R-:W-:Y:S01]  /*06c0*/  VIADD R4, R6, 0xffffffe ;  /* 0x0ffffffe06047836 */ /* 0x008fe20000000000 */
[----:B-1----:R-:W-:-:S05]  /*06d0*/  IABS R6, R8 ;  /* 0x0000000800067213 */ /* 0x002fca0000000000 */
[----:B------:R1:W0:Y:S02]  /*06e0*/  F2I.FTZ.U32.TRUNC.NTZ R5, R4 ;  /* 0x0000000400057305 */ /* 0x000224000021f000 */
[----:B-1----:R-:W-:Y:S02]  /*06f0*/  IMAD.MOV.U32 R4, RZ, RZ, RZ ;  /* 0x000000ffff047224 */ /* 0x002fe400078e00ff */
[----:B0-----:R-:W-:-:S04]  /*0700*/  IMAD.MOV R0, RZ, RZ, -R5 ;  /* 0x000000ffff007224 */ /* 0x001fc800078e0a05 */
[----:B------:R-:W-:Y:S02]  /*0710*/  IMAD R7, R0, R3, RZ ;  /* 0x0000000300077224 */ /* 0x000fe400078e02ff */
[----:B------:R-:W-:Y:S02]  /*0720*/  IMAD.MOV.U32 R0, RZ, RZ, R9 ;  /* 0x000000ffff007224 */ /* 0x000fe400078e0009 */
[----:B------:R-:W-:Y:S02]  /*0730*/  IMAD.HI.U32 R5, R5, R7, R4 ;  /* 0x0000000705057227 */ /* 0x000fe400078e0004 */
[----:B------:R-:W0:Y:S02]  /*0740*/  I2F.RP R9, R0 ;  /* 0x0000000000097306 */ /* 0x000e240000209400 */
[----:B------:R-:W-:Y:S02]  /*0750*/  IMAD.MOV R7, RZ, RZ, -R10 ;  /* 0x000000ffff077224 */ /* 0x000fe400078e0a0a */
[----:B------:R-:W-:-:S04]  /*0760*/  IMAD.HI.U32 R4, R5, R6, RZ ;  /* 0x0000000605047227 */ /* 0x000fc800078e00ff */
[----:B------:R-:W-:Y:S01]  /*0770*/  IMAD R6, R4, R7, R6 ;  /* 0x0000000704067224 */ /* 0x000fe200078e0206 */
[----:B------:R-:W-:Y:S04]  /*0780*/  BAR.SYNC.DEFER_BLOCKING 0x0 ;  /* 0x0000000000007b1d */ /* 0x000fe80000010000 */
[----:B------:R-:W-:Y:S02]  /*0790*/  ISETP.GT.U32.AND P1, PT, R3, R6, PT ;  /* 0x000000060300720c */ /* 0x000fe40003f24070 */
[----:B0-----:R-:W0:Y:S11]  /*07a0*/  MUFU.RCP R9, R9 ;  /* 0x0000000900097308 */ /* 0x001e360000001000 */
[----:B------:R-:W-:-:S02]  /*07b0*/  @!P1 IMAD.IADD R6, R6, 0x1, -R3 ;  /* 0x0000000106069824 */ /* 0x000fc400078e0a03 */
[----:B------:R-:W-:Y:S01]  /*07c0*/  @!P1 VIADD R4, R4, 0x1 ;  /* 0x0000000104049836 */ /* 0x000fe20000000000 */
[----:B------:R-:W-:Y:S02]  /*07d0*/  ISETP.NE.AND P1, PT, R23, RZ, PT ;  /* 0x000000ff1700720c */ /* 0x000fe40003f25270 */
[----:B------:R-:W-:Y:S01]  /*07e0*/  ISETP.GE.U32.AND P0, PT, R6, R3, PT ;  /* 0x000000030600720c */ /* 0x000fe20003f06070 */
[----:B0-----:R-:W-:Y:S01]  /*07f0*/  VIADD R5, R9, 0xffffffe ;  /* 0x0ffffffe09057836 */ /* 0x001fe20000000000 */
[----:B------:R-:W-:-:S04]  /*0800*/  LOP3.LUT R3, R23, R8, RZ, 0x3c, !PT ;  /* 0x0000000817037212 */ /* 0x000fc800078e3cff */
[----:B------:R-:W-:Y:S01]  /*0810*/  ISETP.GE.AND P2, PT, R3, RZ, PT ;  /* 0x000000ff0300720c */ /* 0x000fe20003f46270 */
[----:B------:R-:W0:Y:S06]  /*0820*/  F2I.FTZ.U32.TRUNC.NTZ R5, R5 ;  /* 0x0000000500057305 */ /* 0x000e2c000021f000 */
[----:B------:R-:W-:-:S04]  /*0830*/  @P0 VIADD R4, R4, 0x1 ;  /* 0x0000000104040836 */ /* 0x000fc80000000000 */
[----:B------:R-:W-:Y:S01]  /*0840*/  IMAD.MOV.U32 R3, RZ, RZ, R4 ;  /* 0x000000ffff037224 */ /* 0x000fe200078e0004 */
[----:B------:R-:W-:-:S03]  /*0850*/  IABS R4, R16 ;  /* 0x0000001000047213 */ /* 0x000fc60000000000 */
[----:B------:R-:W-:Y:S01]  /*0860*/  @!P2 IMAD.MOV R3, RZ, RZ, -R3 ;  /* 0x000000ffff03a224 */ /* 0x000fe200078e0a03 */
[----:B------:R-:W-:Y:S01]  /*0870*/  @!P1 LOP3.LUT R3, RZ, R23, RZ, 0x33, !PT ;  /* 0x00000017ff039212 */ /* 0x000fe200078e33ff */
[----:B0-----:R-:W-:Y:S02]  /*0880*/  IMAD.MOV R7, RZ, RZ, -R5 ;  /* 0x000000ffff077224 */ /* 0x001fe400078e0a05 */
[----:B------:R-:W-:Y:S01]  /*0890*/  IMAD.MOV R8, RZ, RZ, -R4 ;  /* 0x000000ffff087224 */ /* 0x000fe200078e0a04 */
[----:B------:R-:W-:Y:S01]  /*08a0*/  IABS R6, R3 ;  /* 0x0000000300067213 */ /* 0x000fe20000000000 */
[----:B------:R-:W-:Y:S02]  /*08b0*/  IMAD R7, R7, R0, RZ ;  /* 0x0000000007077224 */ /* 0x000fe400078e02ff */
[----:B------:R-:W-:Y:S02]  /*08c0*/  IMAD.MOV.U32 R4, RZ, RZ, RZ ;  /* 0x000000ffff047224 */ /* 0x000fe400078e00ff */
[----:B------:R-:W-:-:S02]  /*08d0*/  IMAD R28, R3, UR36, RZ ;  /* 0x00000024031c7c24 */ /* 0x000fc4000f8e02ff */
[----:B------:R-:W-:-:S04]  /*08e0*/  IMAD.HI.U32 R7, R5, R7, R4 ;  /* 0x0000000705077227 */ /* 0x000fc800078e0004 */
[----:B------:R-:W-:Y:S02]  /*08f0*/  IMAD.MOV.U32 R4, RZ, RZ, R6 ;  /* 0x000000ffff047224 */ /* 0x000fe400078e0006 */
[----:B------:R-:W-:Y:S01]  /*0900*/  IMAD.MOV.U32 R5, RZ, RZ, R8 ;  /* 0x000000ffff057224 */ /* 0x000fe200078e0008 */
[----:B------:R-:W-:Y:S01]  /*0910*/  MOV R8, 0x0 ;  /* 0x0000000000087802 */ /* 0x000fe20000000f00 */
[----:B------:R-:W-:-:S04]  /*0920*/  IMAD.HI.U32 R17, R7, R4, RZ ;  /* 0x0000000407117227 */ /* 0x000fc800078e00ff */
[----:B------:R-:W-:Y:S01]  /*0930*/  IMAD R5, R17, R5, R4 ;  /* 0x0000000511057224 */ /* 0x000fe200078e0204 */
[----:B------:R-:W0:Y:S01]  /*0940*/  LDC.64 R8, c[0x4][R8] ;  /* 0x0100000008087b82 */ /* 0x000e220000000a00 */
[----:B--2---:R-:W-:Y:S02]  /*0950*/  IMAD.U32 R4, RZ, RZ, UR4 ;  /* 0x00000004ff047e24 */ /* 0x004fe4000f8e00ff */
[----:B------:R-:W-:Y:S01]  /*0960*/  IMAD.MOV.U32 R6, RZ, RZ, R22 ;  /* 0x000000ffff067224 */ /* 0x000fe200078e0016 */
[----:B------:R-:W-:Y:S01]  /*0970*/  ISETP.GT.U32.AND P1, PT, R0, R5, PT ;  /* 0x000000050000720c */ /* 0x000fe20003f24070 */
[----:B------:R-:W-:-:S12]  /*0980*/  IMAD.MOV.U32 R7, RZ, RZ, R2 ;  /* 0x000000ffff077224 */ /* 0x000fd800078e0002 */
[----:B------:R-:W-:Y:S02]  /*0990*/  @!P1 IMAD.IADD R5, R5, 0x1, -R0 ;  /* 0x0000000105059824 */ /* 0x000fe400078e0a00 */
[----:B------:R-:W-:Y:S01]  /*09a0*/  @!P1 VIADD R17, R17, 0x1 ;  /* 0x0000000111119836 */ /* 0x000fe20000000000 */
[----:B------:R-:W-:Y:S02]  /*09b0*/  ISETP.NE.AND P1, PT, R16, RZ, PT ;  /* 0x000000ff1000720c */ /* 0x000fe40003f25270 */
[----:B------:R-:W-:Y:S01]  /*09c0*/  ISETP.GE.U32.AND P0, PT, R5, R0, PT ;  /* 0x000000000500720c */ /* 0x000fe20003f06070 */
[----:B------:R-:W-:Y:S01]  /*09d0*/  IMAD.U32 R5, RZ, RZ, UR5 ;  /* 0x00000005ff057e24 */ /* 0x000fe2000f8e00ff */
[----:B------:R-:W-:-:S04]  /*09e0*/  LOP3.LUT R0, R3, R16, RZ, 0x3c, !PT ;  /* 0x0000001003007212 */ /* 0x000fc800078e3cff */
[----:B------:R-:W-:-:S07]  /*09f0*/  ISETP.GE.AND P2, PT, R0, RZ, PT ;  /* 0x000000ff0000720c */ /* 0x000fce0003f46270 */
[----:B------:R-:W-:-:S06]  /*0a00*/  @P0 VIADD R17, R17, 0x1 ;  /* 0x0000000111110836 */ /* 0x000fcc0000000000 */
[----:B------:R-:W-:Y:S01]  /*0a10*/  @!P2 IMAD.MOV R17, RZ, RZ, -R17 ;  /* 0x000000ffff11a224 */ /* 0x000fe200078e0a11 */
[----:B------:R-:W-:Y:S01]  /*0a20*/  @!P1 LOP3.LUT R17, RZ, R16, RZ, 0x33, !PT ;  /* 0x00000010ff119212 */ /* 0x000fe200078e33ff */
[----:B------:R-:W-:-:S04]  /*0a30*/  IMAD.MOV.U32 R16, RZ, RZ, R24 ;  /* 0x000000ffff107224 */ /* 0x000fc800078e0018 */
[----:B------:R-:W-:-:S04]  /*0a40*/  IMAD R3, R17, R24, RZ ;  /* 0x0000001811037224 */ /* 0x000fc800078e02ff */
[----:B------:R-:W-:-:S04]  /*0a50*/  IMAD.IADD R18, R28, 0x1, R3 ;  /* 0x000000011c127824 */ /* 0x000fc800078e0203 */
[----:B------:R-:W-:-:S05]  /*0a60*/  IMAD.IADD R19, R17, 0x1, R18 ;  /* 0x0000000111137824 */ /* 0x000fca00078e0212 */
[----:B0-----:R1:W-:Y:S02]  /*0a70*/  STL.128 [R1], R16 ;  /* 0x0000001001007387 */ /* 0x0013e40000100c00 */
[----:B------:R-:W-:-:S07]  /*0a80*/  LEPC R20, `(.L_x_4) ;  /* 0x000000001014794e */ /* 0x000fce0000000000 */
[----:B-1----:R-:W-:Y:S05]  /*0a90*/  CALL.ABS.NOINC R8 ;  /* 0x0000000008007343 */ /* 0x002fea0003c00000 */
.L_x_4:
[----:B------:R-:W0:Y:S01]  /*0aa0*/  S2R R24, SR_TID.X ;  /* 0x0000000000187919 */ /* 0x000e220000002100 */
[----:B------:R-:W1:Y:S01]  /*0ab0*/  LDC.64 R30, c[0x0][0x358] ;  /* 0x0000d600ff1e7b82 */ /* 0x000e620000000a00 */
[----:B------:R-:W-:-:S13]  /*0ac0*/  ISETP.GE.AND P0, PT, R17, 0x1, PT ;  /* 0x000000011100780c */ /* 0x000fda0003f06270 */
[----:B------:R-:W-:Y:S05]  /*0ad0*/  @!P0 BRA `(.L_x_5) ;  /* 0x0000000c00388947 */ /* 0x000fea0003800000 */
[----:B0-----:R-:W-:Y:S01]  /*0ae0*/  IMAD R5, R17, R24, RZ ;  /* 0x0000001811057224 */ /* 0x001fe200078e02ff */
[----:B------:R-:W-:Y:S03]  /*0af0*/  BSSY B0, `(.L_x_6) ;  /* 0x0000065000007945 */ /* 0x000fe60003800000 */
[----:B------:R-:W-:-:S04]  /*0b00*/  IMAD.IADD R0, R28, 0x1, R5 ;  /* 0x000000011c007824 */ /* 0x000fc800078e0205 */
[----:B------:R-:W-:-:S05]  /*0b10*/  IMAD.IADD R3, R17, 0x1, R0 ;  /* 0x0000000111037824 */ /* 0x000fca00078e0200 */
[----:B------:R-:W-:-:S04]  /*0b20*/  VIADDMNMX R3, R18, 0x1, R3, !PT ;  /* 0x0000000112037846 */ /* 0x000fc80007800103 */
[----:B------:R-:W-:Y:S01]  /*0b30*/  IADD3 R28, PT, PT, R28, R5, -R3 ;  /* 0x000000051c1c7210 */ /* 0x000fe20007ffe803 */
[----:B------:R-:W-:-:S03]  /*0b40*/  IMAD.IADD R0, R3, 0x1, -R18 ;  /* 0x0000000103007824 */ /* 0x000fc600078e0a12 */
[----:B------:R-:W-:Y:S02]  /*0b50*/  ISETP.GT.U32.AND P0, PT, R28, -0x10, PT ;  /* 0xfffffff01c00780c */ /* 0x000fe40003f04070 */
[----:B------:R-:W-:-:S11]  /*0b60*/  LOP3.LUT P1, R9, R0, 0xf, RZ, 0xc0, !PT ;  /* 0x0000000f00097812 */ /* 0x000fd6000782c0ff */
[----:B------:R-:W-:Y:S05]  /*0b70*/  @P0 BRA `(.L_x_7) ;  /* 0x0000000400700947 */ /* 0x000fea0003800000 */
[----:B------:R-:W0:Y:S01]  /*0b80*/  S2R R4, SR_CgaCtaId ;  /* 0x0000000000047919 */ /* 0x000e220000008800 */
[----:B------:R-:W-:Y:S02]  /*0b90*/  LOP3.LUT R6, R0, 0xfffffff0, RZ, 0xc0, !PT ;  /* 0xfffffff000067812 */ /* 0x000fe400078ec0ff */
[----:B------:R-:W-:-:S03]  /*0ba0*/  MOV R3, 0x400 ;  /* 0x0000040000037802 */ /* 0x000fc60000000f00 */
[----:B------:R-:W-:Y:S01]  /*0bb0*/  IMAD.MOV R6, RZ, RZ, -R6 ;  /* 0x000000ffff067224 */ /* 0x000fe200078e0a06 */
[----:B0-----:R-:W-:-:S07]  /*0bc0*/  LEA R3, R4, R3, 0x18 ;  /* 0x0000000304037211 */ /* 0x001fce00078ec0ff */
.L_x_8:
[----:B0-----:R-:W0:Y:S01]  /*0bd0*/  LDC.64 R4, c[0x0][0x380] ;  /* 0x0000e000ff047b82 */ /* 0x001e220000000a00 */
[----:B------:R-:W-:Y:S05]  /*0be0*/  YIELD ;  /* 0x0000000000007946 */ /* 0x000fea0003800000 */
[C---:B-1----:R-:W-:Y:S02]  /*0bf0*/  R2UR UR4, R30.reuse ;  /* 0x000000001e0472ca */ /* 0x042fe400000e0000 */
[----:B------:R-:W-:Y:S02]  /*0c00*/  R2UR UR5, R31 ;  /* 0x000000001f0572ca */ /* 0x000fe400000e0000 */
[----:B------:R-:W-:-:S02]  /*0c10*/  R2UR UR6, R30 ;  /* 0x000000001e0672ca */ /* 0x000fc400000e0000 */
[C---:B------:R-:W-:Y:S02]  /*0c20*/  R2UR UR7, R31.reuse ;  /* 0x000000001f0772ca */ /* 0x040fe400000e0000 */
[----:B------:R-:W-:Y:S02]  /*0c30*/  R2UR UR8, R30 ;  /* 0x000000001e0872ca */ /* 0x000fe400000e0000 */
[----:B------:R-:W-:Y:S01]  /*0c40*/  R2UR UR9, R31 ;  /* 0x000000001f0972ca */ /* 0x000fe200000e0000 */
[----:B0-----:R-:W-:-:S05]  /*0c50*/  IMAD.WIDE R4, R18, 0x4, R4 ;  /* 0x0000000412047825 */ /* 0x001fca00078e0204 */
[----:B------:R-:W2:Y:S01]  /*0c60*/  LDG.E R8, desc[UR4][R4.64] ;  /* 0x0000000404087981 */ /* 0x000ea2000c1e1900 */
[C---:B------:R-:W-:Y:S02]  /*0c70*/  R2UR UR4, R30.reuse ;  /* 0x000000001e0472ca */ /* 0x040fe400000e0000 */
[C---:B------:R-:W-:Y:S01]  /*0c80*/  R2UR UR5, R31.reuse ;  /* 0x000000001f0572ca */ /* 0x040fe200000e0000 */
[----:B------:R-:W3:Y:S01]  /*0c90*/  LDG.E R10, desc[UR6][R4.64+0x4] ;  /* 0x00000406040a7981 */ /* 0x000ee2000c1e1900 */
[C---:B------:R-:W-:Y:S02]  /*0ca0*/  R2UR UR6, R30.reuse ;  /* 0x000000001e0672ca */ /* 0x040fe400000e0000 */
[----:B------:R-:W-:Y:S01]  /*0cb0*/  R2UR UR7, R31 ;  /* 0x000000001f0772ca */ /* 0x000fe200000e0000 */
[----:B------:R-:W4:Y:S08]  /*0cc0*/  LDG.E R20, desc[UR8][R4.64+0x10] ;  /* 0x0000100804147981 */ /* 0x000f30000c1e1900 */
[----:B------:R-:W5:Y:S04]  /*0cd0*/  LDG.E R28, desc[UR4][R4.64+0x8] ;  /* 0x00000804041c7981 */ /* 0x000f68000c1e1900 */
[----:B------:R-:W5:Y:S01]  /*0ce0*/  LDG.E R32, desc[UR6][R4.64+0xc] ;  /* 0x00000c0604207981 */ /* 0x000f62000c1e1900 */
[----:B------:R-:W-:-:S02]  /*0cf0*/  R2UR UR4, R30 ;  /* 0x000000001e0472ca */ /* 0x000fc400000e0000 */
[C---:B------:R-:W-:Y:S02]  /*0d00*/  R2UR UR5, R31.reuse ;  /* 0x000000001f0572ca */ /* 0x040fe400000e0000 */
[C---:B------:R-:W-:Y:S02]  /*0d10*/  R2UR UR6, R30.reuse ;  /* 0x000000001e0672ca */ /* 0x040fe400000e0000 */
[C---:B------:R-:W-:Y:S02]  /*0d20*/  R2UR UR7, R31.reuse ;  /* 0x000000001f0772ca */ /* 0x040fe400000e0000 */
[C---:B------:R-:W-:Y:S02]  /*0d30*/  R2UR UR8, R30.reuse ;  /* 0x000000001e0872ca */ /* 0x040fe400000e0000 */
[----:B------:R-:W-:Y:S02]  /*0d40*/  R2UR UR9, R31 ;  /* 0x000000001f0972ca */ /* 0x000fe400000e0000 */
[----:B------:R-:W-:-:S02]  /*0d50*/  R2UR UR10, R30 ;  /* 0x000000001e0a72ca */ /* 0x000fc400000e0000 */
[C---:B------:R-:W-:Y:S02]  /*0d60*/  R2UR UR11, R31.reuse ;  /* 0x000000001f0b72ca */ /* 0x040fe400000e0000 */
[C---:B------:R-:W-:Y:S02]  /*0d70*/  R2UR UR12, R30.reuse ;  /* 0x000000001e0c72ca */ /* 0x040fe400000e0000 */
[C---:B------:R-:W-:Y:S01]  /*0d80*/  R2UR UR13, R31.reuse ;  /* 0x000000001f0d72ca */ /* 0x040fe200000e0000 */
[----:B------:R-:W5:Y:S01]  /*0d90*/  LDG.E R12, desc[UR6][R4.64+0x18] ;  /* 0x00001806040c7981 */ /* 0x000f62000c1e1900 */
[C---:B------:R-:W-:Y:S02]  /*0da0*/  R2UR UR14, R30.reuse ;  /* 0x000000001e0e72ca */ /* 0x040fe400000e0000 */
[----:B------:R-:W-:Y:S01]  /*0db0*/  R2UR UR15, R31 ;  /* 0x000000001f0f72ca */ /* 0x000fe200000e0000 */
[----:B------:R-:W5:Y:S01]  /*0dc0*/  LDG.E R16, desc[UR8][R4.64+0x1c] ;  /* 0x00001c0804107981 */ /* 0x000f62000c1e1900 */
[----:B------:R-:W-:-:S02]  /*0dd0*/  R2UR UR16, R30 ;  /* 0x000000001e1072ca */ /* 0x000fc400000e0000 */
[C---:B------:R-:W-:Y:S02]  /*0de0*/  R2UR UR17, R31.reuse ;  /* 0x000000001f1172ca */ /* 0x040fe400000e0000 */
[C---:B------:R-:W-:Y:S02]  /*0df0*/  R2UR UR18, R30.reuse ;  /* 0x000000001e1272ca */ /* 0x040fe400000e0000 */
[C---:B------:R-:W-:Y:S01]  /*0e00*/  R2UR UR19, R31.reuse ;  /* 0x000000001f1372ca */ /* 0x040fe200000e0000 */
[----:B------:R-:W5:Y:S01]  /*0e10*/  LDG.E R14, desc[UR12][R4.64+0x24] ;  /* 0x0000240c040e7981 */ /* 0x000f62000c1e1900 */
[C---:B------:R-:W-:Y:S02]  /*0e20*/  R2UR UR20, R30.reuse ;  /* 0x000000001e1472ca */ /* 0x040fe400000e0000 */
[----:B------:R-:W-:Y:S02]  /*0e30*/  R2UR UR21, R31 ;  /* 0x000000001f1572ca */ /* 0x000fe400000e0000 */
[----:B------:R-:W-:-:S02]  /*0e40*/  R2UR UR22, R30 ;  /* 0x000000001e1672ca */ /* 0x000fc400000e0000 */
[----:B------:R-:W-:Y:S01]  /*0e50*/  R2UR UR23, R31 ;  /* 0x000000001f1772ca */ /* 0x000fe200000e0000 */
[----:B------:R-:W5:Y:S08]  /*0e60*/  LDG.E R36, desc[UR16][R4.64+0x2c] ;  /* 0x00002c1004247981 */ /* 0x000f70000c1e1900 */
[----:B------:R-:W5:Y:S01]  /*0e70*/  LDG.E R34, desc[UR20][R4.64+0x34] ;  /* 0x0000341404227981 */ /* 0x000f62000c1e1900 */
[----:B--2---:R-:W-:-:S02]  /*0e80*/  IMAD R8, R8, 0x4, R3 ;  /* 0x0000000408087824 */ /* 0x004fc400078e0203 */
[----:B---3--:R-:W-:-:S03]  /*0e90*/  IMAD R7, R10, 0x4, R3 ;  /* 0x000000040a077824 */ /* 0x008fc600078e0203 */
[----:B------:R0:W-:Y:S04]  /*0ea0*/  ATOMS.POPC.INC.32 RZ, [R8+URZ] ;  /* 0x0000000008ff7f8c */ /* 0x0001e8000d8000ff */
[----:B------:R-:W2:Y:S01]  /*0eb0*/  LDG.E R10, desc[UR4][R4.64+0x14] ;  /* 0x00001404040a7981 */ /* 0x000ea2000c1e1900 */
[----:B------:R-:W-:Y:S02]  /*0ec0*/  R2UR UR4, R30 ;  /* 0x000000001e0472ca */ /* 0x000fe400000e0000 */
[----:B------:R-:W-:Y:S01]  /*0ed0*/  R2UR UR5, R31 ;  /* 0x000000001f0572ca */ /* 0x000fe200000e0000 */
[----:B0-----:R-:W3:Y:S01]  /*0ee0*/  LDG.E R8, desc[UR10][R4.64+0x20] ;  /* 0x0000200a04087981 */ /* 0x001ee2000c1e1900 */
[--C-:B----4-:R-:W-:Y:S02]  /*0ef0*/  IMAD R15, R20, 0x4, R3.reuse ;  /* 0x00000004140f7824 */ /* 0x110fe400078e0203 */
[--C-:B-----5:R-:W-:Y:S01]  /*0f00*/  IMAD R11, R28, 0x4, R3.reuse ;  /* 0x000000041c0b7824 */ /* 0x120fe200078e0203 */
[----:B------:R-:W4:Y:S01]  /*0f10*/  LDG.E R20, desc[UR14][R4.64+0x28] ;  /* 0x0000280e04147981 */ /* 0x000f22000c1e1900 */
[----:B------:R-:W-:-:S03]  /*0f20*/  IMAD R13, R32, 0x4, R3 ;  /* 0x00000004200d7824 */ /* 0x000fc600078e0203 */
[----:B------:R-:W5:Y:S04]  /*0f30*/  LDG.E R28, desc[UR18][R4.64+0x30] ;  /* 0x00003012041c7981 */ /* 0x000f68000c1e1900 */
[----:B------:R0:W-:Y:S04]  /*0f40*/  ATOMS.POPC.INC.32 RZ, [R7+URZ] ;  /* 0x0000000007ff7f8c */ /* 0x0001e8000d8000ff */
[----:B------:R-:W5:Y:S04]  /*0f50*/  LDG.E R32, desc[UR4][R4.64+0x38] ;  /* 0x0000380404207981 */ /* 0x000f68000c1e1900 */
[----:B0-----:R-:W5:Y:S01]  /*0f60*/  LDG.E R7, desc[UR22][R4.64+0x3c] ;  /* 0x00003c1604077981 */ /* 0x001f62000c1e1900 */
[----:B------:R-:W-:-:S03]  /*0f70*/  VIADD R6, R6, 0x10 ;  /* 0x0000001006067836 */ /* 0x000fc60000000000 */
[----:B------:R0:W-:Y:S01]  /*0f80*/  ATOMS.POPC.INC.32 RZ, [R11+URZ] ;  /* 0x000000000bff7f8c */ /* 0x0001e2000d8000ff */
[----:B------:R-:W-:-:S03]  /*0f90*/  IMAD R12, R12, 0x4, R3 ;  /* 0x000000040c0c7824 */ /* 0x000fc600078e0203 */
[----:B------:R0:W-:Y:S01]  /*0fa0*/  ATOMS.POPC.INC.32 RZ, [R13+URZ] ;  /* 0x000000000dff7f8c */ /* 0x0001e2000d8000ff */
[----:B------:R-:W-:Y:S01]  /*0fb0*/  ISETP.NE.AND P0, PT, R6, RZ, PT ;  /* 0x000000ff0600720c */ /* 0x000fe20003f05270 */
[--C-:B------:R-:W-:Y:S02]  /*0fc0*/  IMAD R16, R16, 0x4, R3.reuse ;  /* 0x0000000410107824 */ /* 0x100fe400078e0203 */
[----:B------:R0:W-:Y:S01]  /*0fd0*/  ATOMS.POPC.INC.32 RZ, [R15+URZ] ;  /* 0x000000000fff7f8c */ /* 0x0001e2000d8000ff */
[--C-:B------:R-:W-:Y:S02]  /*0fe0*/  IMAD R14, R14, 0x4, R3.reuse ;  /* 0x000000040e0e7824 */ /* 0x100fe400078e0203 */
[--C-:B------:R-:W-:Y:S02]  /*0ff0*/  IMAD R36, R36, 0x4, R3.reuse ;  /* 0x0000000424247824 */ /* 0x100fe400078e0203 */
[----:B------:R-:W-:Y:S02]  /*1000*/  IMAD R34, R34, 0x4, R3 ;  /* 0x0000000422227824 */ /* 0x000fe400078e0203 */
[----:B------:R-:W-:-:S02]  /*1010*/  VIADD R18, R18, 0x10 ;  /* 0x0000001012127836 */ /* 0x000fc40000000000 */
[--C-:B--2---:R-:W-:Y:S02]  /*1020*/  IMAD R10, R10, 0x4, R3.reuse ;  /* 0x000000040a0a7824 */ /* 0x104fe400078e0203 */
[----:B---3--:R-:W-:-:S03]  /*1030*/  IMAD R8, R8, 0x4, R3 ;  /* 0x0000000408087824 */ /* 0x008fc600078e0203 */
[----:B------:R0:W-:Y:S01]  /*1040*/  ATOMS.POPC.INC.32 RZ, [R10+URZ] ;  /* 0x000000000aff7f8c */ /* 0x0001e2000d8000ff */
[----:B----4-:R-:W-:-:S03]  /*1050*/  IMAD R20, R20, 0x4, R3 ;  /* 0x0000000414147824 */ /* 0x010fc600078e0203 */
[----:B------:R0:W-:Y:S01]  /*1060*/  ATOMS.POPC.INC.32 RZ, [R12+URZ] ;  /* 0x000000000cff7f8c */ /* 0x0001e2000d8000ff */
[----:B-----5:R-:W-:-:S03]  /*1070*/  IMAD R28, R28, 0x4, R3 ;  /* 0x000000041c1c7824 */ /* 0x020fc600078e0203 */
[----:B------:R0:W-:Y:S04]  /*1080*/  ATOMS.POPC.INC.32 RZ, [R16+URZ] ;  /* 0x0000000010ff7f8c */ /* 0x0001e8000d8000ff */
[----:B------:R0:W-:Y:S01]  /*1090*/  ATOMS.POPC.INC.32 RZ, [R8+URZ] ;  /* 0x0000000008ff7f8c */ /* 0x0001e2000d8000ff */
[----:B------:R-:W-:-:S03]  /*10a0*/  IMAD R32, R32, 0x4, R3 ;  /* 0x0000000420207824 */ /* 0x000fc600078e0203 */
[----:B------:R0:W-:Y:S01]  /*10b0*/  ATOMS.POPC.INC.32 RZ, [R14+URZ] ;  /* 0x000000000eff7f8c */ /* 0x0001e2000d8000ff */
[----:B------:R-:W-:-:S03]  /*10c0*/  IMAD R7, R7, 0x4, R3 ;  /* 0x0000000407077824 */ /* 0x000fc600078e0203 */
[----:B------:R0:W-:Y:S04]  /*10d0*/  ATOMS.POPC.INC.32 RZ, [R20+URZ] ;  /* 0x0000000014ff7f8c */ /* 0x0001e8000d8000ff */
[----:B------:R0:W-:Y:S04]  /*10e0*/  ATOMS.POPC.INC.32 RZ, [R36+URZ] ;  /* 0x0000000024ff7f8c */ /* 0x0001e8000d8000ff */
[----:B------:R0:W-:Y:S04]  /*10f0*/  ATOMS.POPC.INC.32 RZ, [R28+URZ] ;  /* 0x000000001cff7f8c */ /* 0x0001e8000d8000ff */
[----:B------:R0:W-:Y:S04]  /*1100*/  ATOMS.POPC.INC.32 RZ, [R34+URZ] ;  /* 0x0000000022ff7f8c */ /* 0x0001e8000d8000ff */
[----:B------:R0:W-:Y:S04]  /*1110*/  ATOMS.POPC.INC.32 RZ, [R32+URZ] ;  /* 0x0000000020ff7f8c */ /* 0x0001e8000d8000ff */
[----:B------:R0:W-:Y:S01]  /*1120*/  ATOMS.POPC.INC.32 RZ, [R7+URZ] ;  /* 0x0000000007ff7f8c */ /* 0x0001e2000d8000ff */
[----:B------:R-:W-:Y:S05]  /*1130*/  @P0 BRA `(.L_x_8) ;  /* 0xfffffff800a40947 */ /* 0x000fea000383ffff */
.L_x_7:
[----:B------:R-:W-:Y:S05]  /*1140*/  BSYNC B0 ;  /* 0x0000000000007941 */ /* 0x000fea0003800000 */
.L_x_6:
[----:B------:R-:W-:Y:S05]  /*1150*/  @!P1 BRA `(.L_x_5) ;  /* 0x0000000400989947 */ /* 0x000fea0003800000 */
[----:B------:R-:W-:Y:S01]  /*1160*/  ISETP.GE.U32.AND P0, PT, R9, 0x8, PT ;  /* 0x000000080900780c */ /* 0x000fe20003f06070 */
[----:B------:R-:W-:Y:S01]  /*1170*/  BSSY.RECONVERGENT B0, `(.L_x_9) ;  /* 0x0000032000007945 */ /* 0x000fe20003800200 */
[----:B0-----:R-:W-:-:S04]  /*1180*/  LOP3.LUT R11, R0, 0x7, RZ, 0xc0, !PT ;  /* 0x00000007000b7812 */ /* 0x001fc800078ec0ff */
[----:B------:R-:W-:-:S07]  /*1190*/  ISETP.NE.AND P1, PT, R11, RZ, PT ;  /* 0x000000ff0b00720c */ /* 0x000fce0003f25270 */
[----:B------:R-:W-:Y:S06]  /*11a0*/  @!P0 BRA `(.L_x_10) ;  /* 0x0000000000b88947 */ /* 0x000fec0003800000 */
[----:B------:R-:W0:Y:S01]  /*11b0*/  LDC.64 R4, c[0x0][0x380] ;  /* 0x0000e000ff047b82 */ /* 0x000e220000000a00 */
[C---:B-1----:R-:W-:Y:S02]  /*11c0*/  R2UR UR4, R30.reuse ;  /* 0x000000001e0472ca */ /* 0x042fe400000e0000 */
[C---:B------:R-:W-:Y:S02]  /*11d0*/  R2UR UR5, R31.reuse ;  /* 0x000000001f0572ca */ /* 0x040fe400000e0000 */
[C---:B------:R-:W-:Y:S02]  /*11e0*/  R2UR UR6, R30.reuse ;  /* 0x000000001e0672ca */ /* 0x040fe400000e0000 */
[C---:B------:R-:W-:Y:S02]  /*11f0*/  R2UR UR7, R31.reuse ;  /* 0x000000001f0772ca */ /* 0x040fe400000e0000 */
[----:B------:R-:W-:Y:S02]  /*1200*/  R2UR UR8, R30 ;  /* 0x000000001e0872ca */ /* 0x000fe400000e0000 */
[----:B------:R-:W-:-:S02]  /*1210*/  R2UR UR9, R31 ;  /* 0x000000001f0972ca */ /* 0x000fc400000e0000 */
[C---:B------:R-:W-:Y:S02]  /*1220*/  R2UR UR10, R30.reuse ;  /* 0x000000001e0a72ca */ /* 0x040fe400000e0000 */
[C---:B------:R-:W-:Y:S02]  /*1230*/  R2UR UR11, R31.reuse ;  /* 0x000000001f0b72ca */ /* 0x040fe400000e0000 */
[C---:B------:R-:W-:Y:S02]  /*1240*/  R2UR UR12, R30.reuse ;  /* 0x000000001e0c72ca */ /* 0x040fe400000e0000 */
[C---:B------:R-:W-:Y:S02]  /*1250*/  R2UR UR13, R31.reuse ;  /* 0x000000001f0d72ca */ /* 0x040fe400000e0000 */
[----:B------:R-:W-:Y:S02]  /*1260*/  R2UR UR14, R30 ;  /* 0x000000001e0e72ca */ /* 0x000fe400000e0000 */
[----:B------:R-:W-:Y:S01]  /*1270*/  R2UR UR15, R31 ;  /* 0x000000001f0f72ca */ /* 0x000fe200000e0000 */
[----:B0-----:R-:W-:Y:S01]  /*1280*/  IMAD.WIDE R4, R18, 0x4, R4 ;  /* 0x0000000412047825 */ /* 0x001fe200078e0204 */
[----:B------:R-:W-:-:S02]  /*1290*/  R2UR UR16, R30 ;  /* 0x000000001e1072ca */ /* 0x000fc400000e0000 */
[C---:B------:R-:W-:Y:S02]  /*12a0*/  R2UR UR17, R31.reuse ;  /* 0x000000001f1172ca */ /* 0x040fe400000e0000 */
[----:B------:R-:W-:Y:S01]  /*12b0*/  R2UR UR18, R30 ;  /* 0x000000001e1272ca */ /* 0x000fe200000e0000 */
[----:B------:R-:W2:Y:S01]  /*12c0*/  LDG.E R3, desc[UR4][R4.64] ;  /* 0x0000000404037981 */ /* 0x000ea2000c1e1900 */
[----:B------:R-:W-:-:S03]  /*12d0*/  R2UR UR19, R31 ;  /* 0x000000001f1372ca */ /* 0x000fc600000e0000 */
[----:B------:R-:W3:Y:S04]  /*12e0*/  LDG.E R6, desc[UR6][R4.64+0x4] ;  /* 0x0000040604067981 */ /* 0x000ee8000c1e1900 */
[----:B------:R-:W4:Y:S04]  /*12f0*/  LDG.E R7, desc[UR8][R4.64+0x8] ;  /* 0x0000080804077981 */ /* 0x000f28000c1e1900 */
[----:B------:R-:W5:Y:S04]  /*1300*/  LDG.E R8, desc[UR10][R4.64+0xc] ;  /* 0x00000c0a04087981 */ /* 0x000f68000c1e1900 */
[----:B------:R-:W5:Y:S04]  /*1310*/  LDG.E R9, desc[UR12][R4.64+0x10] ;  /* 0x0000100c04097981 */ /* 0x000f68000c1e1900 */
[----:B------:R-:W5:Y:S04]  /*1320*/  LDG.E R10, desc[UR14][R4.64+0x14] ;  /* 0x0000140e040a7981 */ /* 0x000f68000c1e1900 */
[----:B------:R-:W5:Y:S04]  /*1330*/  LDG.E R12, desc[UR16][R4.64+0x18] ;  /* 0x00001810040c7981 */ /* 0x000f68000c1e1900 */
[----:B------:R-:W5:Y:S01]  /*1340*/  LDG.E R13, desc[UR18][R4.64+0x1c] ;  /* 0x00001c12040d7981 */ /* 0x000f62000c1e1900 */
[----:B------:R-:W0:Y:S01]  /*1350*/  S2UR UR5, SR_CgaCtaId ;  /* 0x00000000000579c3 */ /* 0x000e220000008800 */
[----:B------:R-:W-:-:S02]  /*1360*/  UMOV UR4, 0x400 ;  /* 0x0000040000047882 */ /* 0x000fc40000000000 */
[----:B0-----:R-:W-:Y:S01]  /*1370*/  ULEA UR4, UR5, UR4, 0x18 ;  /* 0x0000000405047291 */ /* 0x001fe2000f8ec0ff */
[----:B------:R-:W-:-:S05]  /*1380*/  VIADD R18, R18, 0x8 ;  /* 0x0000000812127836 */ /* 0x000fca0000000000 */
[----:B--2---:R-:W-:Y:S02]  /*1390*/  LEA R3, R3, UR4, 0x2 ;  /* 0x0000000403037c11 */ /* 0x004fe4000f8e10ff */
[----:B---3--:R-:W-:-:S03]  /*13a0*/  LEA R6, R6, UR4, 0x2 ;  /* 0x0000000406067c11 */ /* 0x008fc6000f8e10ff */
[----:B------:R0:W-:Y:S01]  /*13b0*/  ATOMS.POPC.INC.32 RZ, [R3+URZ] ;  /* 0x0000000003ff7f8c */ /* 0x0001e2000d8000ff */
[----:B----4-:R-:W-:-:S03]  /*13c0*/  LEA R7, R7, UR4, 0x2 ;  /* 0x0000000407077c11 */ /* 0x010fc6000f8e10ff */
[----:B------:R0:W-:Y:S01]  /*13d0*/  ATOMS.POPC.INC.32 RZ, [R6+URZ] ;  /* 0x0000000006ff7f8c */ /* 0x0001e2000d8000ff */
[----:B-----5:R-:W-:-:S03]  /*13e0*/  LEA R8, R8, UR4, 0x2 ;  /* 0x0000000408087c11 */ /* 0x020fc6000f8e10ff */
[----:B------:R0:W-:Y:S01]  /*13f0*/  ATOMS.POPC.INC.32 RZ, [R7+URZ] ;  /* 0x0000000007ff7f8c */ /* 0x0001e2000d8000ff */
[----:B------:R-:W-:-:S03]  /*1400*/  LEA R9, R9, UR4, 0x2 ;  /* 0x0000000409097c11 */ /* 0x000fc6000f8e10ff */
[----:B------:R0:W-:Y:S01]  /*1410*/  ATOMS.POPC.INC.32 RZ, [R8+URZ] ;  /* 0x0000000008ff7f8c */ /* 0x0001e2000d8000ff */
[----:B------:R-:W-:-:S03]  /*1420*/  LEA R10, R10, UR4, 0x2 ;  /* 0x000000040a0a7c11 */ /* 0x000fc6000f8e10ff */
[----:B------:R0:W-:Y:S01]  /*1430*/  ATOMS.POPC.INC.32 RZ, [R9+URZ] ;  /* 0x0000000009ff7f8c */ /* 0x0001e2000d8000ff */
[----:B------:R-:W-:-:S03]  /*1440*/  LEA R12, R12, UR4, 0x2 ;  /* 0x000000040c0c7c11 */ /* 0x000fc6000f8e10ff */
[----:B------:R0:W-:Y:S01]  /*1450*/  ATOMS.POPC.INC.32 RZ, [R10+URZ] ;  /* 0x000000000aff7f8c */ /* 0x0001e2000d8000ff */
[----:B------:R-:W-:-:S03]  /*1460*/  LEA R13, R13, UR4, 0x2 ;  /* 0x000000040d0d7c11 */ /* 0x000fc6000f8e10ff */
[----:B------:R0:W-:Y:S04]  /*1470*/  ATOMS.POPC.INC.32 RZ, [R12+URZ] ;  /* 0x000000000cff7f8c */ /* 0x0001e8000d8000ff */
[----:B------:R0:W-:Y:S02]  /*1480*/  ATOMS.POPC.INC.32 RZ, [R13+URZ] ;  /* 0x000000000dff7f8c */ /* 0x0001e4000d8000ff */
.L_x_10:
[----:B------:R-:W-:Y:S05]  /*1490*/  BSYNC.RECONVERGENT B0 ;  /* 0x0000000000007941 */ /* 0x000fea0003800200 */
.L_x_9:
[----:B------:R-:W-:Y:S05]  /*14a0*/  @!P1 BRA `(.L_x_5) ;  /* 0x0000000000c49947 */ /* 0x000fea0003800000 */
[----:B------:R-:W-:Y:S01]  /*14b0*/  ISETP.GE.U32.AND P0, PT, R11, 0x4, PT ;  /* 0x000000040b00780c */ /* 0x000fe20003f06070 */
[----:B------:R-:W-:Y:S01]  /*14c0*/  BSSY.RECONVERGENT B0, `(.L_x_11) ;  /* 0x000001e000007945 */ /* 0x000fe20003800200 */
[----:B------:R-:W-:-:S04]  /*14d0*/  LOP3.LUT R0, R0, 0x3, RZ, 0xc0, !PT ;  /* 0x0000000300007812 */ /* 0x000fc800078ec0ff */
[----:B------:R-:W-:-:S07]  /*14e0*/  ISETP.NE.AND P1, PT, R0, RZ, PT ;  /* 0x000000ff0000720c */ /* 0x000fce0003f25270 */
[----:B------:R-:W-:Y:S06]  /*14f0*/  @!P0 BRA `(.L_x_12) ;  /* 0x0000000000688947 */ /* 0x000fec0003800000 */
[----:B------:R-:W2:Y:S01]  /*1500*/  LDC.64 R4, c[0x0][0x380] ;  /* 0x0000e000ff047b82 */ /* 0x000ea20000000a00 */
[C---:B-1----:R-:W-:Y:S02]  /*1510*/  R2UR UR4, R30.reuse ;  /* 0x000000001e0472ca */ /* 0x042fe400000e0000 */
[C---:B------:R-:W-:Y:S02]  /*1520*/  R2UR UR5, R31.reuse ;  /* 0x000000001f0572ca */ /* 0x040fe400000e0000 */
[C---:B------:R-:W-:Y:S02]  /*1530*/  R2UR UR6, R30.reuse ;  /* 0x000000001e0672ca */ /* 0x040fe400000e0000 */
[C---:B------:R-:W-:Y:S02]  /*1540*/  R2UR UR7, R31.reuse ;  /* 0x000000001f0772ca */ /* 0x040fe400000e0000 */
[----:B------:R-:W-:Y:S02]  /*1550*/  R2UR UR8, R30 ;  /* 0x000000001e0872ca */ /* 0x000fe400000e0000 */
[----:B------:R-:W-:-:S02]  /*1560*/  R2UR UR9, R31 ;  /* 0x000000001f0972ca */ /* 0x000fc400000e0000 */
[----:B------:R-:W-:Y:S02]  /*1570*/  R2UR UR10, R30 ;  /* 0x000000001e0a72ca */ /* 0x000fe400000e0000 */
[----:B------:R-:W-:Y:S01]  /*1580*/  R2UR UR11, R31 ;  /* 0x000000001f0b72ca */ /* 0x000fe200000e0000 */
[----:B--2---:R-:W-:-:S05]  /*1590*/  IMAD.WIDE R4, R18, 0x4, R4 ;  /* 0x0000000412047825 */ /* 0x004fca00078e0204 */
[----:B0-----:R-:W2:Y:S04]  /*15a0*/  LDG.E R3, desc[UR4][R4.64] ;  /* 0x0000000404037981 */ /* 0x001ea8000c1e1900 */
[----:B------:R-:W3:Y:S04]  /*15b0*/  LDG.E R6, desc[UR6][R4.64+0x4] ;  /* 0x0000040604067981 */ /* 0x000ee8000c1e1900 */
[----:B------:R-:W4:Y:S04]  /*15c0*/  LDG.E R7, desc[UR8][R4.64+0x8] ;  /* 0x0000080804077981 */ /* 0x000f28000c1e1900 */
[----:B------:R-:W5:Y:S01]  /*15d0*/  LDG.E R8, desc[UR10][R4.64+0xc] ;  /* 0x00000c0a04087981 */ /* 0x000f62000c1e1900 */
[----:B------:R-:W0:Y:S01]  /*15e0*/  S2UR UR5, SR_CgaCtaId ;  /* 0x00000000000579c3 */ /* 0x000e220000008800 */
[----:B------:R-:W-:Y:S01]  /*15f0*/  UMOV UR4, 0x400 ;  /* 0x0000040000047882 */ /* 0x000fe20000000000 */
[----:B------:R-:W-:Y:S01]  /*1600*/  VIADD R18, R18, 0x4 ;  /* 0x0000000412127836 */ /* 0x000fe20000000000 */
[----:B0-----:R-:W-:-:S06]  /*1610*/  ULEA UR4, UR5, UR4, 0x18 ;  /* 0x0000000405047291 */ /* 0x001fcc000f8ec0ff */
[----:B--2---:R-:W-:Y:S02]  /*1620*/  LEA R3, R3, UR4, 0x2 ;  /* 0x0000000403037c11 */ /* 0x004fe4000f8e10ff */
[----:B---3--:R-:W-:-:S03]  /*1630*/  LEA R6, R6, UR4, 0x2 ;  /* 0x0000000406067c11 */ /* 0x008fc6000f8e10ff */
[----:B------:R2:W-:Y:S01]  /*1640*/  ATOMS.POPC.INC.32 RZ, [R3+URZ] ;  /* 0x0000000003ff7f8c */ /* 0x0005e2000d8000ff */
[----:B----4-:R-:W-:-:S03]  /*1650*/  LEA R7, R7, UR4, 0x2 ;  /* 0x0000000407077c11 */ /* 0x010fc6000f8e10ff */
[----:B------:R2:W-:Y:S01]  /*1660*/  ATOMS.POPC.INC.32 RZ, [R6+URZ] ;  /* 0x0000000006ff7f8c */ /* 0x0005e2000d8000ff */
[----:B-----5:R-:W-:-:S03]  /*1670*/  LEA R8, R8, UR4, 0x2 ;  /* 0x0000000408087c11 */ /* 0x020fc6000f8e10ff */
[----:B------:R2:W-:Y:S04]  /*1680*/  ATOMS.POPC.INC.32 RZ, [R7+URZ] ;  /* 0x0000000007ff7f8c */ /* 0x0005e8000d8000ff */
[----:B------:R2:W-:Y:S02]  /*1690*/  ATOMS.POPC.INC.32 RZ, [R8+URZ] ;  /* 0x0000000008ff7f8c */ /* 0x0005e4000d8000ff */
.L_x_12:
[----:B------:R-:W-:Y:S05]  /*16a0*/  BSYNC.RECONVERGENT B0 ;  /* 0x0000000000007941 */ /* 0x000fea0003800200 */
.L_x_11:
[----:B------:R-:W-:Y:S05]  /*16b0*/  @!P1 BRA `(.L_x_5) ;  /* 0x0000000000409947 */ /* 0x000fea0003800000 */
[----:B0-2---:R-:W0:Y:S01]  /*16c0*/  S2R R6, SR_CgaCtaId ;  /* 0x0000000000067919 */ /* 0x005e220000008800 */
[----:B------:R-:W2:Y:S01]  /*16d0*/  LDC.64 R4, c[0x0][0x380] ;  /* 0x0000e000ff047b82 */ /* 0x000ea20000000a00 */
[----:B------:R-:W-:Y:S01]  /*16e0*/  MOV R3, 0x400 ;  /* 0x0000040000037802 */ /* 0x000fe20000000f00 */
[----:B------:R-:W-:-:S03]  /*16f0*/  IMAD.MOV R0, RZ, RZ, -R0 ;  /* 0x000000ffff007224 */ /* 0x000fc600078e0a00 */
[----:B0-----:R-:W-:-:S07]  /*1700*/  LEA R9, R6, R3, 0x18 ;  /* 0x0000000306097211 */ /* 0x001fce00078ec0ff */
.L_x_13:
[----:B------:R-:W-:Y:S05]  /*1710*/  YIELD ;  /* 0x0000000000007946 */ /* 0x000fea0003800000 */
[----:B-1----:R-:W-:Y:S01]  /*1720*/  R2UR UR4, R30 ;  /* 0x000000001e0472ca */ /* 0x002fe200000e0000 */
[----:B--2---:R-:W-:Y:S01]  /*1730*/  IMAD.WIDE R6, R18, 0x4, R4 ;  /* 0x0000000412067825 */ /* 0x004fe200078e0204 */
[----:B------:R-:W-:-:S13]  /*1740*/  R2UR UR5, R31 ;  /* 0x000000001f0572ca */ /* 0x000fda00000e0000 */
[----:B------:R-:W2:Y:S01]  /*1750*/  LDG.E R6, desc[UR4][R6.64] ;  /* 0x0000000406067981 */ /* 0x000ea2000c1e1900 */
[----:B------:R-:W-:Y:S02]  /*1760*/  VIADD R0, R0, 0x1 ;  /* 0x0000000100007836 */ /* 0x000fe40000000000 */
[----:B------:R-:W-:-:S03]  /*1770*/  VIADD R18, R18, 0x1 ;  /* 0x0000000112127836 */ /* 0x000fc60000000000 */
[----:B------:R-:W-:Y:S01]  /*1780*/  ISETP.NE.AND P0, PT, R0, RZ, PT ;  /* 0x000000ff0000720c */ /* 0x000fe20003f05270 */
[----:B--23--:R-:W-:-:S05]  /*1790*/  IMAD R3, R6, 0x4, R9 ;  /* 0x0000000406037824 */ /* 0x00cfca00078e0209 */
[----:B------:R3:W-:Y:S07]  /*17a0*/  ATOMS.POPC.INC.32 RZ, [R3+URZ] ;  /* 0x0000000003ff7f8c */ /* 0x0007ee000d8000ff */
[----:B------:R-:W-:Y:S05]  /*17b0*/  @P0 BRA `(.L_x_13) ;  /* 0xfffffffc00d40947 */ /* 0x000fea000383ffff */
.L_x_5:
[----:B0-2---:R-:W-:Y:S01]  /*17c0*/  MOV R8, 0x0 ;  /* 0x0000000000087802 */ /* 0x005fe20000000f00 */
[----:B------:R-:W-:Y:S05]  /*17d0*/  WARPSYNC.ALL ;  /* 0x0000000000007948 */ /* 0x000fea0003800000 */
[----:B------:R0:W-:Y:S01]  /*17e0*/  STL.128 [R1], R24 ;  /* 0x0000001801007387 */ /* 0x0001e20000100c00 */
[----:B------:R-:W2:Y:S01]  /*17f0*/  LDC.64 R8, c[0x4][R8] ;  /* 0x0100000008087b82 */ /* 0x000ea20000000a00 */
[----:B------:R-:W4:Y:S01]  /*1800*/  LDCU.64 UR4, c[0x4][0x8] ;  /* 0x01000100ff0477ac */ /* 0x000f220008000a00 */
[----:B------:R-:W-:Y:S02]  /*1810*/  IMAD.MOV.U32 R6, RZ, RZ, R22 ;  /* 0x000000ffff067224 */ /* 0x000fe400078e0016 */
[----:B------:R-:W-:-:S02]  /*1820*/  IMAD.MOV.U32 R7, RZ, RZ, R2 ;  /* 0x000000ffff077224 */ /* 0x000fc400078e0002 */
[----:B----4-:R-:W-:Y:S02]  /*1830*/  IMAD.U32 R4, RZ, RZ, UR4 ;  /* 0x00000004ff047e24 */ /* 0x010fe4000f8e00ff */
[----:B------:R-:W-:Y:S01]  /*1840*/  IMAD.U32 R5, RZ, RZ, UR5 ;  /* 0x00000005ff057e24 */ /* 0x000fe2000f8e00ff */
[----:B0-----:R-:W-:Y:S06]  /*1850*/  BAR.SYNC.DEFER_BLOCKING 0x0 ;  /* 0x0000000000007b1d */ /* 0x001fec0000010000 */
[----:B------:R-:W-:-:S07]  /*1860*/  LEPC R20, `(.L_x_14) ;  /* 0x000000001014794e */ /* 0x000fce0000000000 */
[----:B-123--:R-:W-:Y:S05]  /*1870*/  CALL.ABS.NOINC R8 ;  /* 0x0000000008007343 */ /* 0x00efea0003c00000 */
.L_x_14:
[----:B------:R-:W-:-:S13]  /*1880*/  ISETP.GE.AND P0, PT, R25, 0x1, PT ;  /* 0x000000011900780c */ /* 0x000fda0003f06270 */
[----:B------:R-:W-:Y:S05]  /*1890*/  @!P0 BRA `(.L_x_15) ;  /* 0x0000000c00288947 */ /* 0x000fea0003800000 */
[C---:B------:R-:W-:Y:S01]  /*18a0*/  VIADDMNMX R3, R26.reuse, 0x1, R27, !PT ;  /* 0x000000011a037846 */ /* 0x040fe2000780011b */
[----:B------:R-:W-:Y:S04]  /*18b0*/  BSSY.RECONVERGENT B0, `(.L_x_16) ;  /* 0x000001a000007945 */ /* 0x000fe80003800200 */
[----:B------:R-:W-:Y:S02]  /*18c0*/  IMAD.IADD R0, R3, 0x1, -R26 ;  /* 0x0000000103007824 */ /* 0x000fe400078e0a1a */
[----:B------:R-:W-:-:S03]  /*18d0*/  IMAD.IADD R2, R26, 0x1, -R3 ;  /* 0x000000011a027824 */ /* 0x000fc600078e0a03 */
[----:B------:R-:W-:Y:S01]  /*18e0*/  LOP3.LUT P0, R5, R0, 0x3, RZ, 0xc0, !PT ;  /* 0x0000000300057812 */ /* 0x000fe2000780c0ff */
[----:B------:R-:W-:Y:S01]  /*18f0*/  IMAD.MOV.U32 R0, RZ, RZ, R26 ;  /* 0x000000ffff007224 */ /* 0x000fe200078e001a */
[----:B------:R-:W-:-:S11]  /*1900*/  ISETP.GT.U32.AND P1, PT, R2, -0x4, PT ;  /* 0xfffffffc0200780c */ /* 0x000fd60003f24070 */
[----:B------:R-:W-:Y:S05]  /*1910*/  @!P0 BRA `(.L_x_17) ;  /* 0x00000000004c8947 */ /* 0x000fea0003800000 */
[----:B------:R-:W0:Y:S01]  /*1920*/  S2UR UR5, SR_CgaCtaId ;  /* 0x00000000000579c3 */ /* 0x000e220000008800 */
[----:B------:R-:W-:Y:S01]  /*1930*/  IMAD R24, R23, R24, RZ ;  /* 0x0000001817187224 */ /* 0x000fe200078e02ff */
[----:B------:R-:W-:Y:S01]  /*1940*/  UMOV UR4, 0x400 ;  /* 0x0000040000047882 */ /* 0x000fe20000000000 */
[--C-:B------:R-:W-:Y:S02]  /*1950*/  IMAD.IADD R0, R26, 0x1, R5.reuse ;  /* 0x000000011a007824 */ /* 0x100fe400078e0205 */
[----:B------:R-:W-:Y:S02]  /*1960*/  IMAD R25, R25, R24, UR36 ;  /* 0x0000002419197e24 */ /* 0x000fe4000f8e0218 */
[----:B------:R-:W-:Y:S01]  /*1970*/  IMAD.MOV R5, RZ, RZ, -R5 ;  /* 0x000000ffff057224 */ /* 0x000fe200078e0a05 */
[----:B------:R-:W1:Y:S01]  /*1980*/  LDC.64 R2, c[0x0][0x388] ;  /* 0x0000e200ff027b82 */ /* 0x000e620000000a00 */
[----:B0-----:R-:W-:-:S06]  /*1990*/  ULEA UR4, UR5, UR4, 0x18 ;  /* 0x0000000405047291 */ /* 0x001fcc000f8ec0ff */
[----:B------:R-:W-:Y:S01]  /*19a0*/  LEA R4, R26, UR4, 0x2 ;  /* 0x000000041a047c11 */ /* 0x000fe2000f8e10ff */
[----:B-1----:R-:W-:-:S07]  /*19b0*/  IMAD.WIDE.U32 R2, R25, 0x4, R2 ;  /* 0x0000000419027825 */ /* 0x002fce00078e0002 */
.L_x_18:
[----:B------:R0:W1:Y:S01]  /*19c0*/  LDS R7, [R4] ;  /* 0x0000000004077984 */ /* 0x0000620000000800 */
[----:B------:R-:W-:Y:S01]  /*19d0*/  VIADD R5, R5, 0x1 ;  /* 0x0000000105057836 */ /* 0x000fe20000000000 */
[----:B------:R-:W-:Y:S02]  /*19e0*/  R2UR UR4, R30 ;  /* 0x000000001e0472ca */ /* 0x000fe400000e0000 */
[----:B------:R-:W-:Y:S02]  /*19f0*/  R2UR UR5, R31 ;  /* 0x000000001f0572ca */ /* 0x000fe400000e0000 */
[----:B------:R-:W-:Y:S01]  /*1a00*/  ISETP.NE.AND P0, PT, R5, RZ, PT ;  /* 0x000000ff0500720c */ /* 0x000fe20003f05270 */
[----:B0-----:R-:W-:-:S10]  /*1a10*/  VIADD R4, R4, 0x4 ;  /* 0x0000000404047836 */ /* 0x001fd40000000000 */
[----:B-1----:R0:W-:Y:S02]  /*1a20*/  STG.E desc[UR4][R2.64], R7 ;  /* 0x0000000702007986 */ /* 0x0021e4000c101904 */
[----:B0-----:R-:W-:Y:S01]  /*1a30*/  IMAD.WIDE.U32 R2, R23, 0x4, R2 ;  /* 0x0000000417027825 */ /* 0x001fe200078e0002 */
[----:B------:R-:W-:Y:S06]  /*1a40*/  @P0 BRA `(.L_x_18) ;  /* 0xfffffffc00dc0947 */ /* 0x000fec000383ffff */
.L_x_17:
[----:B------:R-:W-:Y:S05]  /*1a50*/  BSYNC.RECONVERGENT B0 ;  /* 0x0000000000007941 */ /* 0x000fea0003800200 */
.L_x_16:
[----:B------:R-:W-:Y:S05]  /*1a60*/  @P1 BRA `(.L_x_15) ;  /* 0x0000000800b41947 */ /* 0x000fea0003800000 */
[----:B------:R-:W0:Y:S01]  /*1a70*/  S2UR UR5, SR_CgaCtaId ;  /* 0x00000000000579c3 */ /* 0x000e220000008800 */
[----:B------:R-:W-:Y:S01]  /*1a80*/  IMAD.IADD R2, R27, 0x1, -R0 ;  /* 0x000000011b027824 */ /* 0x000fe200078e0a00 */
[----:B------:R-:W-:Y:S01]  /*1a90*/  UMOV UR4, 0x400 ;  /* 0x0000040000047882 */ /* 0x000fe20000000000 */
[CC--:B------:R-:W-:Y:S01]  /*1aa0*/  IMAD R24, R0.reuse, R23.reuse, R23 ;  /* 0x0000001700187224 */ /* 0x0c0fe200078e0217 */
[----:B------:R-:W-:Y:S01]  /*1ab0*/  BSSY.RECONVERGENT B0, `(.L_x_19) ;  /* 0x000005e000007945 */ /* 0x000fe20003800200 */
[----:B------:R-:W-:Y:S01]  /*1ac0*/  VIADD R18, R0, 0x2 ;  /* 0x0000000200127836 */ /* 0x000fe20000000000 */
[----:B------:R-:W-:Y:S01]  /*1ad0*/  ISETP.GT.AND P1, PT, R2, 0xc, PT ;  /* 0x0000000c0200780c */ /* 0x000fe20003f24270 */
[C---:B------:R-:W-:Y:S01]  /*1ae0*/  VIADD R8, R0.reuse, 0x3 ;  /* 0x0000000300087836 */ /* 0x040fe20000000000 */
[----:B------:R-:W-:Y:S01]  /*1af0*/  PLOP3.LUT P0, PT, PT, PT, PT, 0x80, 0x8 ;  /* 0x000000000008781c */ /* 0x000fe20003f0f070 */
[----:B------:R-:W-:Y:S02]  /*1b00*/  IMAD R22, R0, R23, UR36 ;  /* 0x0000002400167e24 */ /* 0x000fe4000f8e0217 */
[----:B------:R-:W-:-:S02]  /*1b10*/  VIADD R24, R24, UR36 ;  /* 0x0000002418187c36 */ /* 0x000fc40008000000 */
[-C--:B------:R-:W-:Y:S02]  /*1b20*/  IMAD R18, R18, R23.reuse, UR36 ;  /* 0x0000002412127e24 */ /* 0x080fe4000f8e0217 */
[----:B------:R-:W-:Y:S01]  /*1b30*/  IMAD R8, R8, R23, UR36 ;  /* 0x0000002408087e24 */ /* 0x000fe2000f8e0217 */
[----:B0-----:R-:W-:-:S06]  /*1b40*/  ULEA UR4, UR5, UR4, 0x18 ;  /* 0x0000000405047291 */ /* 0x001fcc000f8ec0ff */
[----:B------:R-:W-:-:S05]  /*1b50*/  LEA R2, R0, UR4, 0x2 ;  /* 0x0000000400027c11 */ /* 0x000fca000f8e10ff */
[----:B------:R-:W-:Y:S01]  /*1b60*/  VIADD R2, R2, 0x8 ;  /* 0x0000000802027836 */ /* 0x000fe20000000000 */
[----:B------:R-:W-:Y:S06]  /*1b70*/  @!P1 BRA `(.L_x_20) ;  /* 0x0000000400449947 */ /* 0x000fec0003800000 */
[----:B------:R-:W0:Y:S01]  /*1b80*/  LDC.64 R10, c[0x0][0x388] ;  /* 0x0000e200ff0a7b82 */ /* 0x000e220000000a00 */
[----:B------:R-:W-:Y:S01]  /*1b90*/  PLOP3.LUT P0, PT, PT, PT, PT, 0x8, 0x80 ;  /* 0x000000000080781c */ /* 0x000fe20003f0e170 */
[----:B------:R-:W-:-:S12]  /*1ba0*/  VIADD R3, R27, 0xfffffff4 ;  /* 0xfffffff41b037836 */ /* 0x000fd80000000000 */
.L_x_21:
[----:B--2---:R-:W1:Y:S01]  /*1bb0*/  LDS R13, [R2+-0x8] ;  /* 0xfffff800020d7984 */ /* 0x004e620000000800 */
[----:B------:R-:W-:Y:S01]  /*1bc0*/  R2UR UR4, R30 ;  /* 0x000000001e0472ca */ /* 0x000fe200000e0000 */
[--C-:B0-----:R-:W-:Y:S01]  /*1bd0*/  IMAD.WIDE.U32 R4, R22, 0x4, R10.reuse ;  /* 0x0000000416047825 */ /* 0x101fe200078e000a */
[C---:B------:R-:W-:Y:S01]  /*1be0*/  R2UR UR5, R31.reuse ;  /* 0x000000001f0572ca */ /* 0x040fe200000e0000 */
[----:B------:R-:W0:Y:S01]  /*1bf0*/  LDS R17, [R2+-0x4] ;  /* 0xfffffc0002117984 */ /* 0x000e220000000800 */
[----:B------:R-:W-:Y:S01]  /*1c00*/  R2UR UR6, R30 ;  /* 0x000000001e0672ca */ /* 0x000fe200000e0000 */
[--C-:B------:R-:W-:Y:S01]  /*1c10*/  IMAD.WIDE.U32 R6, R24, 0x4, R10.reuse ;  /* 0x0000000418067825 */ /* 0x100fe200078e000a */
[C---:B------:R-:W-:Y:S01]  /*1c20*/  R2UR UR7, R31.reuse ;  /* 0x000000001f0772ca */ /* 0x040fe200000e0000 */
[----:B------:R-:W2:Y:S01]  /*1c30*/  LDS R19, [R2] ;  /* 0x0000000002137984 */ /* 0x000ea20000000800 */
[----:B------:R-:W-:Y:S01]  /*1c40*/  R2UR UR8, R30 ;  /* 0x000000001e0872ca */ /* 0x000fe200000e0000 */
[--C-:B------:R-:W-:Y:S01]  /*1c50*/  IMAD.WIDE.U32 R14, R18, 0x4, R10.reuse ;  /* 0x00000004120e7825 */ /* 0x100fe200078e000a */
[C---:B------:R-:W-:Y:S01]  /*1c60*/  R2UR UR9, R31.reuse ;  /* 0x000000001f0972ca */ /* 0x040fe200000e0000 */
[----:B------:R-:W3:Y:S01]  /*1c70*/  LDS R9, [R2+0x4] ;  /* 0x0000040002097984 */ /* 0x000ee20000000800 */
[----:B------:R-:W-:Y:S01]  /*1c80*/  R2UR UR10, R30 ;  /* 0x000000001e0a72ca */ /* 0x000fe200000e0000 */
[----:B------:R-:W-:Y:S01]  /*1c90*/  IMAD.WIDE.U32 R20, R8, 0x4, R10 ;  /* 0x0000000408147825 */ /* 0x000fe200078e000a */
[----:B------:R-:W-:Y:S01]  /*1ca0*/  R2UR UR11, R31 ;  /* 0x000000001f0b72ca */ /* 0x000fe200000e0000 */
[----:B------:R-:W4:Y:S01]  /*1cb0*/  LDS R37, [R2+0x8] ;  /* 0x0000080002257984 */ /* 0x000f220000000800 */
[----:B------:R-:W-:Y:S01]  /*1cc0*/  R2UR UR12, R30 ;  /* 0x000000001e0c72ca */ /* 0x000fe200000e0000 */
[----:B------:R-:W-:Y:S01]  /*1cd0*/  IMAD R22, R23, 0x4, R22 ;  /* 0x0000000417167824 */ /* 0x000fe200078e0216 */
[----:B------:R-:W-:Y:S01]  /*1ce0*/  R2UR UR13, R31 ;  /* 0x000000001f0d72ca */ /* 0x000fe200000e0000 */
[----:B------:R-:W5:Y:S01]  /*1cf0*/  LDS R35, [R2+0xc] ;  /* 0x00000c0002237984 */ /* 0x000f620000000800 */
[----:B------:R-:W-:-:S02]  /*1d00*/  IMAD R12, R23, 0x4, R24 ;  /* 0x00000004170c7824 */ /* 0x000fc400078e0218 */
[C---:B------:R-:W-:Y:S01]  /*1d10*/  IMAD R8, R23.reuse, 0x4, R8 ;  /* 0x0000000417087824 */ /* 0x040fe200078e0208 */
[----:B------:R-:W5:Y:S01]  /*1d20*/  LDS R33, [R2+0x10] ;  /* 0x0000100002217984 */ /* 0x000f620000000800 */
[----:B------:R-:W-:Y:S02]  /*1d30*/  IMAD R24, R23, 0x4, R12 ;  /* 0x0000000417187824 */ /* 0x000fe400078e020c */
[----:B------:R-:W-:Y:S01]  /*1d40*/  VIADD R0, R0, 0x10 ;  /* 0x0000001000007836 */ /* 0x000fe20000000000 */
[----:B------:R-:W5:Y:S04]  /*1d50*/  LDS R29, [R2+0x14] ;  /* 0x00001400021d7984 */ /* 0x000f680000000800 */
[----:B------:R-:W5:Y:S01]  /*1d60*/  LDS R25, [R2+0x18] ;  /* 0x0000180002197984 */ /* 0x000f620000000800 */
[----:B------:R-:W-:-:S03]  /*1d70*/  ISETP.GE.AND P1, PT, R0, R3, PT ;  /* 0x000000030000720c */ /* 0x000fc60003f26270 */
[----:B-1----:R1:W-:Y:S04]  /*1d80*/  STG.E desc[UR4][R4.64], R13 ;  /* 0x0000000d04007986 */ /* 0x0023e8000c101904 */
[----:B------:R-:W5:Y:S04]  /*1d90*/  LDS R4, [R2+0x1c] ;  /* 0x00001c0002047984 */ /* 0x000f680000000800 */
[----:B------:R-:W5:Y:S04]  /*1da0*/  LDS R5, [R2+0x20] ;  /* 0x0000200002057984 */ /* 0x000f680000000800 */
[----:B0-----:R0:W-:Y:S01]  /*1db0*/  STG.E desc[UR6][R6.64], R17 ;  /* 0x0000001106007986 */ /* 0x0011e2000c101906 */
[----:B-1----:R-:W-:-:S03]  /*1dc0*/  IMAD R13, R23, 0x4, R18 ;  /* 0x00000004170d7824 */ /* 0x002fc600078e0212 */
[----:B--2---:R1:W-:Y:S01]  /*1dd0*/  STG.E desc[UR8][R14.64], R19 ;  /* 0x000000130e007986 */ /* 0x0043e2000c101908 */
[----:B------:R-:W-:-:S03]  /*1de0*/  IMAD R26, R23, 0x4, R13 ;  /* 0x00000004171a7824 */ /* 0x000fc600078e020d */
[----:B------:R-:W2:Y:S04]  /*1df0*/  LDS R6, [R2+0x24] ;  /* 0x0000240002067984 */ /* 0x000ea80000000800 */
[----:B---3--:R-:W-:Y:S01]  /*1e00*/  STG.E desc[UR4][R20.64], R9 ;  /* 0x0000000914007986 */ /* 0x008fe2000c101904 */
[----:B0-----:R-:W-:-:S03]  /*1e10*/  IMAD.WIDE.U32 R16, R22, 0x4, R10 ;  /* 0x0000000416107825 */ /* 0x001fc600078e000a */
[----:B------:R-:W0:Y:S01]  /*1e20*/  LDS R7, [R2+0x28] ;  /* 0x0000280002077984 */ /* 0x000e220000000800 */
[----:B-1----:R-:W-:-:S03]  /*1e30*/  IMAD.WIDE.U32 R18, R12, 0x4, R10 ;  /* 0x000000040c127825 */ /* 0x002fc600078e000a */
[----:B------:R-:W1:Y:S01]  /*1e40*/  LDS R9, [R2+0x2c] ;  /* 0x00002c0002097984 */ /* 0x000e620000000800 */
[----:B------:R-:W-:Y:S02]  /*1e50*/  IMAD R22, R23, 0x4, R22 ;  /* 0x0000000417167824 */ /* 0x000fe400078e0216 */
[--C-:B------:R-:W-:Y:S01]  /*1e60*/  IMAD.WIDE.U32 R14, R13, 0x4, R10.reuse ;  /* 0x000000040d0e7825 */ /* 0x100fe200078e000a */
[----:B------:R-:W3:Y:S03]  /*1e70*/  LDS R20, [R2+0x30] ;  /* 0x0000300002147984 */ /* 0x000ee60000000800 */
[----:B------:R-:W-:Y:S01]  /*1e80*/  IMAD.WIDE.U32 R12, R24, 0x4, R10 ;  /* 0x00000004180c7825 */ /* 0x000fe200078e000a */
[----:B------:R5:W3:Y:S03]  /*1e90*/  LDS R21, [R2+0x34] ;  /* 0x0000340002157984 */ /* 0x000ae60000000800 */
[----:B------:R-:W-:Y:S01]  /*1ea0*/  IMAD R24, R23, 0x4, R24 ;  /* 0x0000000417187824 */ /* 0x000fe200078e0218 */
[----:B----4-:R4:W-:Y:S04]  /*1eb0*/  STG.E desc[UR6][R16.64], R37 ;  /* 0x0000002510007986 */ /* 0x0109e8000c101906 */
[----:B-----5:R5:W-:Y:S01]  /*1ec0*/  STG.E desc[UR8][R18.64], R35 ;  /* 0x0000002312007986 */ /* 0x020be2000c101908 */
[----:B------:R-:W-:-:S03]  /*1ed0*/  VIADD R2, R2, 0x40 ;  /* 0x0000004002027836 */ /* 0x000fc60000000000 */
[----:B------:R2:W-:Y:S01]  /*1ee0*/  STG.E desc[UR10][R14.64], R33 ;  /* 0x000000210e007986 */ /* 0x0005e2000c10190a */
[----:B----4-:R-:W-:-:S04]  /*1ef0*/  IMAD.WIDE.U32 R16, R8, 0x4, R10 ;  /* 0x0000000408107825 */ /* 0x010fc800078e000a */
[----:B-----5:R-:W-:Y:S01]  /*1f00*/  IMAD.WIDE.U32 R18, R22, 0x4, R10 ;  /* 0x0000000416127825 */ /* 0x020fe200078e000a */
[----:B------:R4:W-:Y:S03]  /*1f10*/  STG.E desc[UR4][R16.64], R29 ;  /* 0x0000001d10007986 */ /* 0x0009e6000c101904 */
[----:B------:R-:W-:Y:S01]  /*1f20*/  IMAD R8, R23, 0x4, R8 ;  /* 0x0000000417087824 */ /* 0x000fe200078e0208 */
[----:B------:R5:W-:Y:S01]  /*1f30*/  STG.E desc[UR6][R18.64], R25 ;  /* 0x0000001912007986 */ /* 0x000be2000c101906 */
[----:B--2---:R-:W-:-:S03]  /*1f40*/  IMAD.WIDE.U32 R14, R26, 0x4, R10 ;  /* 0x000000041a0e7825 */ /* 0x004fc600078e000a */
[----:B------:R2:W-:Y:S01]  /*1f50*/  STG.E desc[UR4][R12.64], R4 ;  /* 0x000000040c007986 */ /* 0x0005e2000c101904 */
[C---:B------:R-:W-:Y:S02]  /*1f60*/  IMAD R22, R23.reuse, 0x4, R22 ;  /* 0x0000000417167824 */ /* 0x040fe400078e0216 */
[----:B------:R-:W-:Y:S01]  /*1f70*/  IMAD R26, R23, 0x4, R26 ;  /* 0x00000004171a7824 */ /* 0x000fe200078e021a */
[----:B------:R1:W-:Y:S01]  /*1f80*/  STG.E desc[UR8][R14.64], R5 ;  /* 0x000000050e007986 */ /* 0x0003e2000c101908 */
[----:B----4-:R-:W-:-:S04]  /*1f90*/  IMAD.WIDE.U32 R16, R22, 0x4, R10 ;  /* 0x0000000416107825 */ /* 0x010fc800078e000a */
[----:B-----5:R-:W-:-:S04]  /*1fa0*/  IMAD.WIDE.U32 R18, R8, 0x4, R10 ;  /* 0x0000000408127825 */ /* 0x020fc800078e000a */
[----:B------:R-:W-:Y:S01]  /*1fb0*/  IMAD R8, R23, 0x4, R8 ;  /* 0x0000000417087824 */ /* 0x000fe200078e0208 */
[----:B------:R4:W-:Y:S01]  /*1fc0*/  STG.E desc[UR6][R18.64], R6 ;  /* 0x0000000612007986 */ /* 0x0009e2000c101906 */
[----:B--2---:R-:W-:-:S03]  /*1fd0*/  IMAD.WIDE.U32 R12, R26, 0x4, R10 ;  /* 0x000000041a0c7825 */ /* 0x004fc600078e000a */
[----:B0-----:R2:W-:Y:S01]  /*1fe0*/  STG.E desc[UR4][R16.64], R7 ;  /* 0x0000000710007986 */ /* 0x0015e2000c101904 */
[----:B-1----:R-:W-:-:S04]  /*1ff0*/  IMAD.WIDE.U32 R4, R24, 0x4, R10 ;  /* 0x0000000418047825 */ /* 0x002fc800078e000a */
[----:B------:R-:W-:Y:S01]  /*2000*/  IMAD.WIDE.U32 R14, R8, 0x4, R10 ;  /* 0x00000004080e7825 */ /* 0x000fe200078e000a */
[----:B------:R2:W-:Y:S03]  /*2010*/  STG.E desc[UR8][R4.64], R9 ;  /* 0x0000000904007986 */ /* 0x0005e6000c101908 */
[C---:B------:R-:W-:Y:S01]  /*2020*/  IMAD R22, R23.reuse, 0x4, R22 ;  /* 0x0000000417167824 */ /* 0x040fe200078e0216 */
[----:B---3--:R2:W-:Y:S01]  /*2030*/  STG.E desc[UR10][R12.64], R20 ;  /* 0x000000140c007986 */ /* 0x0085e2000c10190a */
[C---:B------:R-:W-:Y:S02]  /*2040*/  IMAD R24, R23.reuse, 0x4, R24 ;  /* 0x0000000417187824 */ /* 0x040fe400078e0218 */
[C---:B----4-:R-:W-:Y:S01]  /*2050*/  IMAD R18, R23.reuse, 0x4, R26 ;  /* 0x0000000417127824 */ /* 0x050fe200078e021a */
[----:B------:R2:W-:Y:S01]  /*2060*/  STG.E desc[UR12][R14.64], R21 ;  /* 0x000000150e007986 */ /* 0x0005e2000c10190c */
[----:B------:R-:W-:Y:S01]  /*2070*/  IMAD R8, R23, 0x4, R8 ;  /* 0x0000000417087824 */ /* 0x000fe200078e0208 */
[----:B------:R-:W-:Y:S06]  /*2080*/  @!P1 BRA `(.L_x_21) ;  /* 0xfffffff800c89947 */ /* 0x000fec000383ffff */
.L_x_20:
[----:B------:R-:W-:Y:S05]  /*2090*/  BSYNC.RECONVERGENT B0 ;  /* 0x0000000000007941 */ /* 0x000fea0003800200 */
.L_x_19:
[----:B------:R-:W-:Y:S01]  /*20a0*/  IMAD.IADD R3, R27, 0x1, -R0 ;  /* 0x000000011b037824 */ /* 0x000fe200078e0a00 */
[----:B------:R-:W-:Y:S04]  /*20b0*/  BSSY.RECONVERGENT B0, `(.L_x_22) ;  /* 0x0000031000007945 */ /* 0x000fe80003800200 */
[----:B------:R-:W-:-:S13]  /*20c0*/  ISETP.GT.AND P1, PT, R3, 0x4, PT ;  /* 0x000000040300780c */ /* 0x000fda0003f24270 */
[----:B------:R-:W-:Y:S05]  /*20d0*/  @!P1 BRA `(.L_x_23) ;  /* 0x0000000000b89947 */ /* 0x000fea0003800000 */
[----:B--2---:R-:W0:Y:S01]  /*20e0*/  LDS R21, [R2+-0x8] ;  /* 0xfffff80002157984 */ /* 0x004e220000000800 */
[----:B------:R-:W1:Y:S01]  /*20f0*/  LDC.64 R4, c[0x0][0x388] ;  /* 0x0000e200ff047b82 */ /* 0x000e620000000a00 */
[----:B------:R-:W-:Y:S01]  /*2100*/  R2UR UR4, R30 ;  /* 0x000000001e0472ca */ /* 0x000fe200000e0000 */
[----:B------:R-:W-:Y:S01]  /*2110*/  VIADD R0, R0, 0x8 ;  /* 0x0000000800007836 */ /* 0x000fe20000000000 */
[----:B------:R-:W2:Y:S01]  /*2120*/  LDS R25, [R2+-0x4] ;  /* 0xfffffc0002197984 */ /* 0x000ea20000000800 */
[C---:B------:R-:W-:Y:S02]  /*2130*/  R2UR UR5, R31.reuse ;  /* 0x000000001f0572ca */ /* 0x040fe400000e0000 */
[C---:B------:R-:W-:Y:S01]  /*2140*/  R2UR UR6, R30.reuse ;  /* 0x000000001e0672ca */ /* 0x040fe200000e0000 */
[----:B------:R-:W3:Y:S01]  /*2150*/  LDS R29, [R2] ;  /* 0x00000000021d7984 */ /* 0x000ee20000000800 */
[C---:B------:R-:W-:Y:S02]  /*2160*/  R2UR UR7, R31.reuse ;  /* 0x000000001f0772ca */ /* 0x040fe400000e0000 */
[----:B------:R-:W-:Y:S01]  /*2170*/  R2UR UR8, R30 ;  /* 0x000000001e0872ca */ /* 0x000fe200000e0000 */
[----:B------:R-:W4:Y:S01]  /*2180*/  LDS R19, [R2+0x4] ;  /* 0x0000040002137984 */ /* 0x000f220000000800 */
[----:B------:R-:W-:-:S02]  /*2190*/  R2UR UR9, R31 ;  /* 0x000000001f0972ca */ /* 0x000fc400000e0000 */
[C---:B------:R-:W-:Y:S01]  /*21a0*/  R2UR UR10, R30.reuse ;  /* 0x000000001e0a72ca */ /* 0x040fe200000e0000 */
[----:B------:R-:W5:Y:S01]  /*21b0*/  LDS R17, [R2+0x8] ;  /* 0x0000080002117984 */ /* 0x000f620000000800 */
[C---:B------:R-:W-:Y:S02]  /*21c0*/  R2UR UR11, R31.reuse ;  /* 0x000000001f0b72ca */ /* 0x040fe400000e0000 */
[----:B------:R-:W-:Y:S01]  /*21d0*/  R2UR UR12, R30 ;  /* 0x000000001e0c72ca */ /* 0x000fe200000e0000 */
[----:B------:R-:W5:Y:S01]  /*21e0*/  LDS R16, [R2+0xc] ;  /* 0x00000c0002107984 */ /* 0x000f620000000800 */
[----:B------:R-:W-:Y:S02]  /*21f0*/  R2UR UR13, R31 ;  /* 0x000000001f0d72ca */ /* 0x000fe400000e0000 */
[----:B------:R-:W-:Y:S01]  /*2200*/  PLOP3.LUT P0, PT, PT, PT, PT, 0x8, 0x80 ;  /* 0x000000000080781c */ /* 0x000fe20003f0e170 */
[----:B------:R-:W5:Y:S01]  /*2210*/  LDS R9, [R2+0x10] ;  /* 0x0000100002097984 */ /* 0x000f620000000800 */
[----:B-1----:R-:W-:-:S03]  /*2220*/  IMAD.WIDE.U32 R12, R22, 0x4, R4 ;  /* 0x00000004160c7825 */ /* 0x002fc600078e0004 */
[----:B------:R1:W5:Y:S01]  /*2230*/  LDS R3, [R2+0x14] ;  /* 0x0000140002037984 */ /* 0x0003620000000800 */
[----:B------:R-:W-:-:S04]  /*2240*/  IMAD.WIDE.U32 R6, R24, 0x4, R4 ;  /* 0x0000000418067825 */ /* 0x000fc800078e0004 */
[----:B------:R-:W-:-:S04]  /*2250*/  IMAD.WIDE.U32 R10, R18, 0x4, R4 ;  /* 0x00000004120a7825 */ /* 0x000fc800078e0004 */
[C---:B------:R-:W-:Y:S02]  /*2260*/  IMAD R22, R23.reuse, 0x4, R22 ;  /* 0x0000000417167824 */ /* 0x040fe400078e0216 */
[----:B------:R-:W-:Y:S01]  /*2270*/  IMAD R24, R23, 0x4, R24 ;  /* 0x0000000417187824 */ /* 0x000fe200078e0218 */
[----:B0-----:R0:W-:Y:S01]  /*2280*/  STG.E desc[UR4][R12.64], R21 ;  /* 0x000000150c007986 */ /* 0x0011e2000c101904 */
[----:B------:R-:W-:-:S03]  /*2290*/  IMAD.WIDE.U32 R14, R8, 0x4, R4 ;  /* 0x00000004080e7825 */ /* 0x000fc600078e0004 */
[----:B--2---:R2:W-:Y:S01]  /*22a0*/  STG.E desc[UR6][R6.64], R25 ;  /* 0x0000001906007986 */ /* 0x0045e2000c101906 */
[C---:B------:R-:W-:Y:S02]  /*22b0*/  IMAD R18, R23.reuse, 0x4, R18 ;  /* 0x0000000417127824 */ /* 0x040fe400078e0212 */
[----:B------:R-:W-:Y:S01]  /*22c0*/  IMAD R8, R23, 0x4, R8 ;  /* 0x0000000417087824 */ /* 0x000fe200078e0208 */
[----:B---3--:R3:W-:Y:S01]  /*22d0*/  STG.E desc[UR8][R10.64], R29 ;  /* 0x0000001d0a007986 */ /* 0x0087e2000c101908 */
[----:B-1----:R-:W-:Y:S02]  /*22e0*/  VIADD R2, R2, 0x20 ;  /* 0x0000002002027836 */ /* 0x002fe40000000000 */
[--C-:B0-----:R-:W-:Y:S01]  /*22f0*/  IMAD.WIDE.U32 R12, R18, 0x4, R4.reuse ;  /* 0x00000004120c7825 */ /* 0x101fe200078e0004 */
[----:B----4-:R0:W-:Y:S03]  /*2300*/  STG.E desc[UR4][R14.64], R19 ;  /* 0x000000130e007986 */ /* 0x0101e6000c101904 */
[----:B--2---:R-:W-:-:S04]  /*2310*/  IMAD.WIDE.U32 R6, R22, 0x4, R4 ;  /* 0x0000000416067825 */ /* 0x004fc800078e0004 */
[--C-:B---3--:R-:W-:Y:S01]  /*2320*/  IMAD.WIDE.U32 R10, R24, 0x4, R4.reuse ;  /* 0x00000004180a7825 */ /* 0x108fe200078e0004 */
[----:B-----5:R0:W-:Y:S03]  /*2330*/  STG.E desc[UR6][R6.64], R17 ;  /* 0x0000001106007986 */ /* 0x0201e6000c101906 */
[----:B------:R-:W-:Y:S01]  /*2340*/  IMAD.WIDE.U32 R4, R8, 0x4, R4 ;  /* 0x0000000408047825 */ /* 0x000fe200078e0004 */
[----:B------:R0:W-:Y:S03]  /*2350*/  STG.E desc[UR8][R10.64], R16 ;  /* 0x000000100a007986 */ /* 0x0001e6000c101908 */
[C---:B------:R-:W-:Y:S01]  /*2360*/  IMAD R24, R23.reuse, 0x4, R24 ;  /* 0x0000000417187824 */ /* 0x040fe200078e0218 */
[----:B------:R0:W-:Y:S01]  /*2370*/  STG.E desc[UR10][R12.64], R9 ;  /* 0x000000090c007986 */ /* 0x0001e2000c10190a */
[----:B------:R-:W-:-:S02]  /*2380*/  IMAD R18, R23, 0x4, R18 ;  /* 0x0000000417127824 */ /* 0x000fc400078e0212 */
[C---:B------:R-:W-:Y:S01]  /*2390*/  IMAD R8, R23.reuse, 0x4, R8 ;  /* 0x0000000417087824 */ /* 0x040fe200078e0208 */
[----:B------:R0:W-:Y:S01]  /*23a0*/  STG.E desc[UR12][R4.64], R3 ;  /* 0x0000000304007986 */ /* 0x0001e2000c10190c */
[----:B------:R-:W-:-:S07]  /*23b0*/  IMAD R22, R23, 0x4, R22 ;  /* 0x0000000417167824 */ /* 0x000fce00078e0216 */
.L_x_23:
[----:B------:R-:W-:Y:S05]  /*23c0*/  BSYNC.RECONVERGENT B0 ;  /* 0x0000000000007941 */ /* 0x000fea0003800200 */
.L_x_22:
[----:B------:R-:W-:-:S13]  /*23d0*/  ISETP.LT.OR P0, PT, R0, R27, P0 ;  /* 0x0000001b0000720c */ /* 0x000fda0000701670 */
[----:B------:R-:W-:Y:S05]  /*23e0*/  @!P0 BRA `(.L_x_15) ;  /* 0x0000000000548947 */ /* 0x000fea0003800000 */
[----:B0-----:R-:W0:Y:S01]  /*23f0*/  LDS R3, [R2+-0x8] ;  /* 0xfffff80002037984 */ /* 0x001e220000000800 */
[----:B--2---:R-:W1:Y:S01]  /*2400*/  LDC.64 R4, c[0x0][0x388] ;  /* 0x0000e200ff047b82 */ /* 0x004e620000000a00 */
[C---:B------:R-:W-:Y:S02]  /*2410*/  R2UR UR4, R30.reuse ;  /* 0x000000001e0472ca */ /* 0x040fe400000e0000 */
        /* <DEDUP_REMOVED lines=8> */
[----:B------:R-:W-:Y:S02]  /*24a0*/  R2UR UR10, R30 ;  /* 0x000000001e0a72ca */ /* 0x000fe400000e0000 */
[----:B------:R-:W-:Y:S01]  /*24b0*/  R2UR UR11, R31 ;  /* 0x000000001f0b72ca */ /* 0x000fe200000e0000 */
[----:B-1----:R-:W-:-:S04]  /*24c0*/  IMAD.WIDE.U32 R22, R22, 0x4, R4 ;  /* 0x0000000416167825 */ /* 0x002fc800078e0004 */
[----:B------:R-:W-:-:S04]  /*24d0*/  IMAD.WIDE.U32 R24, R24, 0x4, R4 ;  /* 0x0000000418187825 */ /* 0x000fc800078e0004 */
[----:B------:R-:W-:-:S04]  /*24e0*/  IMAD.WIDE.U32 R18, R18, 0x4, R4 ;  /* 0x0000000412127825 */ /* 0x000fc800078e0004 */
[----:B------:R-:W-:Y:S01]  /*24f0*/  IMAD.WIDE.U32 R8, R8, 0x4, R4 ;  /* 0x0000000408087825 */ /* 0x000fe200078e0004 */
[----:B0-----:R1:W-:Y:S04]  /*2500*/  STG.E desc[UR4][R22.64], R3 ;  /* 0x0000000316007986 */ /* 0x0013e8000c101904 */
[----:B--2---:R1:W-:Y:S04]  /*2510*/  STG.E desc[UR6][R24.64], R7 ;  /* 0x0000000718007986 */ /* 0x0043e8000c101906 */
[----:B---3--:R1:W-:Y:S04]  /*2520*/  STG.E desc[UR8][R18.64], R11 ;  /* 0x0000000b12007986 */ /* 0x0083e8000c101908 */
[----:B----4-:R1:W-:Y:S02]  /*2530*/  STG.E desc[UR10][R8.64], R13 ;  /* 0x0000000d08007986 */ /* 0x0103e4000c10190a */
.L_x_15:
[----:B------:R-:W-:Y:S05]  /*2540*/  WARPSYNC.ALL ;  /* 0x0000000000007948 */ /* 0x000fea0003800000 */
[----:B------:R-:W-:Y:S06]  /*2550*/  BAR.SYNC.DEFER_BLOCKING 0x0 ;  /* 0x0000000000007b1d */ /* 0x000fec0000010000 */
[----:B------:R-:W-:Y:S05]  /*2560*/  EXIT ;  /* 0x000000000000794d */ /* 0x000fea0003800000 */
.L_x_24:
[----:B------:R-:W-:-:S00]  /*2570*/  BRA `(.L_x_24) ;  /* 0xfffffffc00fc7947 */ /* 0x000fc0000383ffff */
[----:B------:R-:W-:-:S00]  /*2580*/  NOP ;  /* 0x0000000000007918 */ /* 0x000fc00000000000 */
[----:B------:R-:W-:-:S00]  /*2590*/  NOP ;  /* 0x0000000000007918 */ /* 0x000fc00000000000 */
[----:B------:R-:W-:-:S00]  /*25a0*/  NOP ;  /* 0x0000000000007918 */ /* 0x000fc00000000000 */
[----:B------:R-:W-:-:S00]  /*25b0*/  NOP ;  /* 0x0000000000007918 */ /* 0x000fc00000000000 */
[----:B------:R-:W-:-:S00]  /*25c0*/  NOP ;  /* 0x0000000000007918 */ /* 0x000fc00000000000 */
[----:B------:R-:W-:-:S00]  /*25d0*/  NOP ;  /* 0x0000000000007918 */ /* 0x000fc00000000000 */
[----:B------:R-:W-:-:S00]  /*25e0*/  NOP ;  /* 0x0000000000007918 */ /* 0x000fc00000000000 */
[----:B------:R-:W-:-:S00]  /*25f0*/  NOP ;  /* 0x0000000000007918 */ /* 0x000fc00000000000 */
.L_x_25:


//--------------------- .nv.global.init           --------------------------
	.section	.nv.global.init,"aw",@progbits
.nv.global.init:
	.type		$str,@object
	.size		$str,(.L_0 - $str)
$str:
        /*0000*/ 	.byte	0x74, 0x69, 0x64, 0x3a, 0x20, 0x25, 0x64, 0x20, 0x73, 0x69, 0x7a, 0x65, 0x5f, 0x70, 0x65, 0x72
        /*0010*/ 	.byte	0x5f, 0x74, 0x68, 0x72, 0x65, 0x61, 0x64, 0x3a, 0x20, 0x25, 0x64, 0x2c, 0x20, 0x73, 0x74, 0x61
        /*0020*/ 	.byte	0x72, 0x74, 0x3a, 0x20, 0x25, 0x64, 0x2c, 0x20, 0x65, 0x6e, 0x64, 0x3a, 0x20, 0x25, 0x64, 0x0a
        /*0030*/ 	.byte	0x00
.L_0:


//--------------------- .nv.shared._Z9CountSortPiS_ii --------------------------
	.section	.nv.shared._Z9CountSortPiS_ii,"aw",@nobits
	.sectionflags	@""
	.align	16
	.zero		1024


//--------------------- .nv.shared.reserved.0     --------------------------
	.section	.nv.shared.reserved.0,"aw",@nobits
	.weak		__nv_reservedSMEM_offset_0_alias
	.size		__nv_reservedSMEM_offset_0_alias, 0, 64
	.other		__nv_reservedSMEM_offset_0_alias,@"STO_CUDA_RESERVED_SHARED STV_DEFAULT"
__nv_reservedSMEM_offset_0_alias:
	.zero		0
	.zero		64


//--------------------- .nv.constant0._Z9CountSortPiS_ii --------------------------
	.section	.nv.constant0._Z9CountSortPiS_ii,"a",@progbits
	.sectionflags	@""
	.align	4
.nv.constant0._Z9CountSortPiS_ii:
	.zero		920


//--------------------- SYMBOLS --------------------------

	.type		.nv.reservedSmem.offset0,@object
	.size		.nv.reservedSmem.offset0,0x4
	.type		.nv.reservedSmem.cap,@object
	.size		.nv.reservedSmem.cap,0x4
	.type		vprintf,@function
